//
// Generated by NVIDIA NVVM Compiler
//
// Compiler Build ID: CL-36424714
// Cuda compilation tools, release 13.0, V13.0.88
// Based on NVVM 20.0.0
//

.version 9.0
.target sm_100
.address_size 64

	// .globl	_Z24processMandelbrotElementPdS_S_S_S_S_S_S_S_S_S_S_S_S_S_dddii

.visible .entry _Z24processMandelbrotElementPdS_S_S_S_S_S_S_S_S_S_S_S_S_S_dddii(
	.param .u64 .ptr .align 1 _Z24processMandelbrotElementPdS_S_S_S_S_S_S_S_S_S_S_S_S_S_dddii_param_0,
	.param .u64 .ptr .align 1 _Z24processMandelbrotElementPdS_S_S_S_S_S_S_S_S_S_S_S_S_S_dddii_param_1,
	.param .u64 .ptr .align 1 _Z24processMandelbrotElementPdS_S_S_S_S_S_S_S_S_S_S_S_S_S_dddii_param_2,
	.param .u64 .ptr .align 1 _Z24processMandelbrotElementPdS_S_S_S_S_S_S_S_S_S_S_S_S_S_dddii_param_3,
	.param .u64 .ptr .align 1 _Z24processMandelbrotElementPdS_S_S_S_S_S_S_S_S_S_S_S_S_S_dddii_param_4,
	.param .u64 .ptr .align 1 _Z24processMandelbrotElementPdS_S_S_S_S_S_S_S_S_S_S_S_S_S_dddii_param_5,
	.param .u64 .ptr .align 1 _Z24processMandelbrotElementPdS_S_S_S_S_S_S_S_S_S_S_S_S_S_dddii_param_6,
	.param .u64 .ptr .align 1 _Z24processMandelbrotElementPdS_S_S_S_S_S_S_S_S_S_S_S_S_S_dddii_param_7,
	.param .u64 .ptr .align 1 _Z24processMandelbrotElementPdS_S_S_S_S_S_S_S_S_S_S_S_S_S_dddii_param_8,
	.param .u64 .ptr .align 1 _Z24processMandelbrotElementPdS_S_S_S_S_S_S_S_S_S_S_S_S_S_dddii_param_9,
	.param .u64 .ptr .align 1 _Z24processMandelbrotElementPdS_S_S_S_S_S_S_S_S_S_S_S_S_S_dddii_param_10,
	.param .u64 .ptr .align 1 _Z24processMandelbrotElementPdS_S_S_S_S_S_S_S_S_S_S_S_S_S_dddii_param_11,
	.param .u64 .ptr .align 1 _Z24processMandelbrotElementPdS_S_S_S_S_S_S_S_S_S_S_S_S_S_dddii_param_12,
	.param .u64 .ptr .align 1 _Z24processMandelbrotElementPdS_S_S_S_S_S_S_S_S_S_S_S_S_S_dddii_param_13,
	.param .u64 .ptr .align 1 _Z24processMandelbrotElementPdS_S_S_S_S_S_S_S_S_S_S_S_S_S_dddii_param_14,
	.param .f64 _Z24processMandelbrotElementPdS_S_S_S_S_S_S_S_S_S_S_S_S_S_dddii_param_15,
	.param .f64 _Z24processMandelbrotElementPdS_S_S_S_S_S_S_S_S_S_S_S_S_S_dddii_param_16,
	.param .f64 _Z24processMandelbrotElementPdS_S_S_S_S_S_S_S_S_S_S_S_S_S_dddii_param_17,
	.param .u32 _Z24processMandelbrotElementPdS_S_S_S_S_S_S_S_S_S_S_S_S_S_dddii_param_18,
	.param .u32 _Z24processMandelbrotElementPdS_S_S_S_S_S_S_S_S_S_S_S_S_S_dddii_param_19
)
{
	.reg .pred 	%p<83>;
	.reg .b32 	%r<82>;
	.reg .b32 	%f<292>;
	.reg .b64 	%rd<67>;
	.reg .b64 	%fd<91>;

	ld.param.u64 	%rd35, [_Z24processMandelbrotElementPdS_S_S_S_S_S_S_S_S_S_S_S_S_S_dddii_param_1];
	ld.param.u64 	%rd24, [_Z24processMandelbrotElementPdS_S_S_S_S_S_S_S_S_S_S_S_S_S_dddii_param_2];
	ld.param.u64 	%rd36, [_Z24processMandelbrotElementPdS_S_S_S_S_S_S_S_S_S_S_S_S_S_dddii_param_3];
	ld.param.u64 	%rd25, [_Z24processMandelbrotElementPdS_S_S_S_S_S_S_S_S_S_S_S_S_S_dddii_param_4];
	ld.param.u64 	%rd37, [_Z24processMandelbrotElementPdS_S_S_S_S_S_S_S_S_S_S_S_S_S_dddii_param_5];
	ld.param.u64 	%rd26, [_Z24processMandelbrotElementPdS_S_S_S_S_S_S_S_S_S_S_S_S_S_dddii_param_6];
	ld.param.u64 	%rd27, [_Z24processMandelbrotElementPdS_S_S_S_S_S_S_S_S_S_S_S_S_S_dddii_param_7];
	ld.param.u64 	%rd28, [_Z24processMandelbrotElementPdS_S_S_S_S_S_S_S_S_S_S_S_S_S_dddii_param_8];
	ld.param.u64 	%rd29, [_Z24processMandelbrotElementPdS_S_S_S_S_S_S_S_S_S_S_S_S_S_dddii_param_9];
	ld.param.u64 	%rd30, [_Z24processMandelbrotElementPdS_S_S_S_S_S_S_S_S_S_S_S_S_S_dddii_param_10];
	ld.param.u64 	%rd31, [_Z24processMandelbrotElementPdS_S_S_S_S_S_S_S_S_S_S_S_S_S_dddii_param_11];
	ld.param.u64 	%rd32, [_Z24processMandelbrotElementPdS_S_S_S_S_S_S_S_S_S_S_S_S_S_dddii_param_12];
	ld.param.u64 	%rd33, [_Z24processMandelbrotElementPdS_S_S_S_S_S_S_S_S_S_S_S_S_S_dddii_param_13];
	ld.param.u64 	%rd34, [_Z24processMandelbrotElementPdS_S_S_S_S_S_S_S_S_S_S_S_S_S_dddii_param_14];
	ld.param.f64 	%fd37, [_Z24processMandelbrotElementPdS_S_S_S_S_S_S_S_S_S_S_S_S_S_dddii_param_15];
	ld.param.f64 	%fd38, [_Z24processMandelbrotElementPdS_S_S_S_S_S_S_S_S_S_S_S_S_S_dddii_param_16];
	ld.param.f64 	%fd39, [_Z24processMandelbrotElementPdS_S_S_S_S_S_S_S_S_S_S_S_S_S_dddii_param_17];
	ld.param.u32 	%r11, [_Z24processMandelbrotElementPdS_S_S_S_S_S_S_S_S_S_S_S_S_S_dddii_param_18];
	ld.param.u32 	%r12, [_Z24processMandelbrotElementPdS_S_S_S_S_S_S_S_S_S_S_S_S_S_dddii_param_19];
	cvta.to.global.u64 	%rd1, %rd37;
	cvta.to.global.u64 	%rd2, %rd36;
	cvta.to.global.u64 	%rd3, %rd35;
	mov.u32 	%r13, %ctaid.x;
	mov.u32 	%r14, %ctaid.y;
	mov.u32 	%r15, %nctaid.x;
	mad.lo.s32 	%r16, %r14, %r15, %r13;
	mov.u32 	%r17, %tid.x;
	mov.u32 	%r18, %ntid.x;
	mov.u32 	%r19, %tid.y;
	mov.u32 	%r20, %ntid.y;
	mad.lo.s32 	%r21, %r16, %r20, %r19;
	mad.lo.s32 	%r1, %r21, %r18, %r17;
	setp.ge.s32 	%p1, %r1, %r12;
	@%p1 bra 	$L__BB0_52;
	ld.param.u64 	%rd61, [_Z24processMandelbrotElementPdS_S_S_S_S_S_S_S_S_S_S_S_S_S_dddii_param_0];
	cvta.to.global.u64 	%rd38, %rd61;
	mul.wide.s32 	%rd39, %r1, 8;
	add.s64 	%rd4, %rd38, %rd39;
	ld.global.f64 	%fd1, [%rd4];
	setp.ltu.f64 	%p2, %fd1, 0d3FA999999999999A;
	@%p2 bra 	$L__BB0_8;
	ld.global.f64 	%fd81, [%rd3];
	mov.b32 	%r78, 0;
$L__BB0_3:
	mov.u32 	%r2, %r78;
	setp.gt.f64 	%p3, %fd1, %fd81;
	mul.wide.u32 	%rd40, %r2, 8;
	add.s64 	%rd5, %rd3, %rd40;
	@%p3 bra 	$L__BB0_5;
	ld.global.f64 	%fd80, [%rd5+8];
	bra.uni 	$L__BB0_7;
$L__BB0_5:
	add.s32 	%r78, %r2, 1;
	ld.global.f64 	%fd81, [%rd5+8];
	setp.lt.f64 	%p4, %fd1, %fd81;
	@%p4 bra 	$L__BB0_3;
	ld.global.f64 	%fd6, [%rd5];
	mov.f64 	%fd80, %fd81;
	mov.f64 	%fd81, %fd6;
$L__BB0_7:
	sub.f64 	%fd40, %fd80, %fd1;
	sub.f64 	%fd41, %fd80, %fd81;
	div.rn.f64 	%fd42, %fd40, %fd41;
	sub.f64 	%fd43, %fd1, %fd81;
	div.rn.f64 	%fd44, %fd43, %fd41;
	cvta.to.global.u64 	%rd41, %rd24;
	mul.wide.u32 	%rd42, %r2, 8;
	add.s64 	%rd43, %rd41, %rd42;
	ld.global.f64 	%fd45, [%rd43];
	mul.f64 	%fd46, %fd45, %fd44;
	fma.rn.f64 	%fd47, %fd45, %fd42, %fd46;
	mul.f64 	%fd48, %fd38, %fd47;
	fma.rn.f64 	%fd85, %fd38, %fd47, %fd48;
	bra.uni 	$L__BB0_14;
$L__BB0_8:
	mul.f64 	%fd10, %fd1, 0d408F400000000000;
	ld.global.f64 	%fd84, [%rd2];
	mov.b32 	%r79, 0;
$L__BB0_9:
	mov.u32 	%r4, %r79;
	setp.gt.f64 	%p5, %fd10, %fd84;
	mul.wide.u32 	%rd44, %r4, 8;
	add.s64 	%rd6, %rd2, %rd44;
	@%p5 bra 	$L__BB0_11;
	ld.global.f64 	%fd83, [%rd6+8];
	bra.uni 	$L__BB0_13;
$L__BB0_11:
	add.s32 	%r79, %r4, 1;
	ld.global.f64 	%fd84, [%rd6+8];
	setp.lt.f64 	%p6, %fd10, %fd84;
	@%p6 bra 	$L__BB0_9;
	ld.global.f64 	%fd15, [%rd6];
	mov.f64 	%fd83, %fd84;
	mov.f64 	%fd84, %fd15;
$L__BB0_13:
	sub.f64 	%fd49, %fd83, %fd10;
	sub.f64 	%fd50, %fd83, %fd84;
	div.rn.f64 	%fd51, %fd49, %fd50;
	sub.f64 	%fd52, %fd10, %fd84;
	div.rn.f64 	%fd53, %fd52, %fd50;
	cvta.to.global.u64 	%rd45, %rd25;
	mul.wide.u32 	%rd46, %r4, 8;
	add.s64 	%rd47, %rd45, %rd46;
	ld.global.f64 	%fd54, [%rd47];
	mul.f64 	%fd55, %fd54, %fd53;
	fma.rn.f64 	%fd56, %fd54, %fd51, %fd55;
	mul.f64 	%fd85, %fd37, %fd56;
$L__BB0_14:
	cvta.to.global.u64 	%rd48, %rd32;
	mul.wide.s32 	%rd49, %r1, 8;
	add.s64 	%rd50, %rd48, %rd49;
	st.global.f64 	[%rd50], %fd85;
	ld.global.f64 	%fd57, [%rd4];
	mul.f64 	%fd20, %fd57, 0d408F400000000000;
	ld.global.f64 	%fd88, [%rd1];
	mov.b32 	%r80, 0;
$L__BB0_15:
	setp.gt.f64 	%p7, %fd20, %fd88;
	mul.wide.u32 	%rd51, %r80, 8;
	add.s64 	%rd7, %rd1, %rd51;
	@%p7 bra 	$L__BB0_17;
	ld.global.f64 	%fd87, [%rd7+8];
	bra.uni 	$L__BB0_19;
$L__BB0_17:
	add.s32 	%r80, %r80, 1;
	ld.global.f64 	%fd88, [%rd7+8];
	setp.lt.f64 	%p8, %fd20, %fd88;
	@%p8 bra 	$L__BB0_15;
	ld.global.f64 	%fd25, [%rd7];
	mov.f64 	%fd87, %fd88;
	mov.f64 	%fd88, %fd25;
$L__BB0_19:
	sub.f64 	%fd59, %fd87, %fd20;
	sub.f64 	%fd60, %fd87, %fd88;
	div.rn.f64 	%fd61, %fd59, %fd60;
	sub.f64 	%fd62, %fd20, %fd88;
	div.rn.f64 	%fd63, %fd62, %fd60;
	cvta.to.global.u64 	%rd52, %rd26;
	add.s64 	%rd54, %rd52, %rd51;
	ld.global.f64 	%fd64, [%rd54];
	mul.f64 	%fd65, %fd64, %fd63;
	fma.rn.f64 	%fd66, %fd64, %fd61, %fd65;
	mul.f64 	%fd67, %fd37, %fd66;
	cvta.to.global.u64 	%rd55, %rd33;
	add.s64 	%rd57, %rd55, %rd49;
	st.global.f64 	[%rd57], %fd67;
	setp.lt.s32 	%p9, %r11, 1;
	mov.f64 	%fd90, 0d0000000000000000;
	@%p9 bra 	$L__BB0_51;
	ld.global.f64 	%fd28, [%rd4];
	neg.s32 	%r81, %r11;
	cvta.to.global.u64 	%rd62, %rd28;
	cvta.to.global.u64 	%rd63, %rd27;
	cvta.to.global.u64 	%rd64, %rd29;
	cvta.to.global.u64 	%rd65, %rd31;
	cvta.to.global.u64 	%rd66, %rd30;
	mov.f64 	%fd90, 0d0000000000000000;
$L__BB0_21:
	ld.global.f64 	%fd30, [%rd62];
	ld.global.f64 	%fd31, [%rd63];
	cvt.rn.f32.f64 	%f1, %fd31;
	abs.f32 	%f2, %f1;
	setp.eq.f32 	%p10, %f1, 0f3F800000;
	mov.f32 	%f288, 0f3F800000;
	@%p10 bra 	$L__BB0_26;
	setp.num.f32 	%p11, %f2, %f2;
	@%p11 bra 	$L__BB0_24;
	mov.f32 	%f92, 0f40000000;
	add.rn.f32 	%f288, %f1, %f92;
	bra.uni 	$L__BB0_26;
$L__BB0_24:
	setp.lt.f32 	%p12, %f2, 0f00800000;
	mul.f32 	%f37, %f2, 0f4B800000;
	selp.f32 	%f38, %f37, %f2, %p12;
	mov.b32 	%r25, %f38;
	add.s32 	%r26, %r25, -1060439283;
	and.b32  	%r27, %r26, -8388608;
	sub.s32 	%r28, %r25, %r27;
	mov.b32 	%f39, %r28;
	cvt.rn.f32.s32 	%f40, %r27;
	selp.f32 	%f41, 0fC1C00000, 0f00000000, %p12;
	fma.rn.f32 	%f42, %f40, 0f34000000, %f41;
	add.f32 	%f43, %f39, 0fBF800000;
	add.f32 	%f44, %f39, 0f3F800000;
	rcp.approx.ftz.f32 	%f45, %f44;
	add.f32 	%f46, %f43, %f43;
	mul.f32 	%f47, %f46, %f45;
	mul.f32 	%f48, %f47, %f47;
	neg.f32 	%f49, %f47;
	sub.f32 	%f50, %f43, %f47;
	add.f32 	%f51, %f50, %f50;
	fma.rn.f32 	%f52, %f49, %f43, %f51;
	mul.rn.f32 	%f53, %f45, %f52;
	fma.rn.f32 	%f54, %f48, 0f3A2C32E4, 0f3B52E7DB;
	fma.rn.f32 	%f55, %f54, %f48, 0f3C93BB73;
	fma.rn.f32 	%f56, %f55, %f48, 0f3DF6384F;
	mul.rn.f32 	%f57, %f56, %f48;
	fma.rn.f32 	%f58, %f47, 0f3FB8AA3B, %f42;
	mul.f32 	%f59, %f57, 0f40400000;
	sub.f32 	%f60, %f42, %f58;
	fma.rn.f32 	%f61, %f47, 0f3FB8AA3B, %f60;
	fma.rn.f32 	%f62, %f53, 0f3FB8AA3B, %f61;
	fma.rn.f32 	%f63, %f47, 0f32A55E34, %f62;
	fma.rn.f32 	%f64, %f59, %f53, %f63;
	fma.rn.f32 	%f65, %f57, %f47, %f64;
	add.rn.f32 	%f66, %f58, %f65;
	mov.f32 	%f67, 0f40000000;
	mul.rn.f32 	%f68, %f66, %f67;
	cvt.rni.f32.f32 	%f69, %f68;
	sub.f32 	%f70, %f68, %f69;
	neg.f32 	%f71, %f68;
	fma.rn.f32 	%f72, %f66, 0f40000000, %f71;
	neg.f32 	%f73, %f58;
	add.rn.f32 	%f74, %f66, %f73;
	neg.f32 	%f75, %f74;
	add.rn.f32 	%f76, %f65, %f75;
	fma.rn.f32 	%f77, %f76, 0f40000000, %f72;
	add.f32 	%f78, %f70, %f77;
	setp.gt.f32 	%p13, %f69, 0f00000000;
	selp.b32 	%r29, 0, -2097152000, %p13;
	setp.neu.f32 	%p14, %f1, 0f00000000;
	setp.neu.f32 	%p15, %f2, 0f7F800000;
	setp.lt.f32 	%p16, %f68, 0f00000000;
	selp.f32 	%f79, 0f00000000, 0f7F800000, %p16;
	abs.f32 	%f80, %f68;
	setp.gt.f32 	%p17, %f80, 0f43180000;
	cvt.rzi.s32.f32 	%r30, %f69;
	shl.b32 	%r31, %r30, 23;
	sub.s32 	%r32, %r31, %r29;
	mov.b32 	%f81, %r32;
	add.s32 	%r33, %r29, 2130706432;
	mov.b32 	%f82, %r33;
	fma.rn.f32 	%f83, %f78, 0f391FCB8E, 0f3AAF85ED;
	fma.rn.f32 	%f84, %f83, %f78, 0f3C1D9856;
	fma.rn.f32 	%f85, %f84, %f78, 0f3D6357BB;
	fma.rn.f32 	%f86, %f85, %f78, 0f3E75FDEC;
	fma.rn.f32 	%f87, %f86, %f78, 0f3F317218;
	fma.rn.f32 	%f88, %f87, %f78, 0f3F800000;
	mul.f32 	%f89, %f88, %f82;
	mul.f32 	%f90, %f89, %f81;
	selp.f32 	%f288, %f79, %f90, %p17;
	and.pred  	%p18, %p14, %p15;
	@%p18 bra 	$L__BB0_26;
	add.f32 	%f91, %f1, %f1;
	mov.b32 	%r34, %f91;
	and.b32  	%r35, %r34, 2147483647;
	mov.b32 	%f288, %r35;
$L__BB0_26:
	cvt.f64.f32 	%fd69, %f288;
	mul.f64 	%fd70, %fd39, %fd30;
	div.rn.f64 	%fd32, %fd70, %fd69;
	div.rn.f64 	%fd33, %fd31, %fd28;
	cvt.rn.f32.f64 	%f7, %fd33;
	ld.global.f64 	%fd71, [%rd64];
	cvt.rn.f32.f64 	%f94, %fd71;
	mul.f32 	%f95, %f94, 0f3F000000;
	cvt.rzi.f32.f32 	%f96, %f95;
	add.f32 	%f97, %f96, %f96;
	sub.f32 	%f98, %f94, %f97;
	abs.f32 	%f9, %f98;
	abs.f32 	%f10, %f7;
	setp.lt.f32 	%p19, %f10, 0f00800000;
	mul.f32 	%f99, %f10, 0f4B800000;
	selp.f32 	%f100, %f99, %f10, %p19;
	selp.f32 	%f101, 0fC1C00000, 0f00000000, %p19;
	mov.b32 	%r36, %f100;
	add.s32 	%r37, %r36, -1060439283;
	and.b32  	%r38, %r37, -8388608;
	sub.s32 	%r39, %r36, %r38;
	mov.b32 	%f102, %r39;
	cvt.rn.f32.s32 	%f103, %r38;
	fma.rn.f32 	%f104, %f103, 0f34000000, %f101;
	add.f32 	%f105, %f102, 0fBF800000;
	add.f32 	%f106, %f102, 0f3F800000;
	rcp.approx.ftz.f32 	%f107, %f106;
	add.f32 	%f108, %f105, %f105;
	mul.f32 	%f109, %f108, %f107;
	mul.f32 	%f110, %f109, %f109;
	sub.f32 	%f111, %f105, %f109;
	add.f32 	%f112, %f111, %f111;
	neg.f32 	%f113, %f109;
	fma.rn.f32 	%f114, %f113, %f105, %f112;
	mul.rn.f32 	%f115, %f107, %f114;
	fma.rn.f32 	%f116, %f110, 0f3A2C32E4, 0f3B52E7DB;
	fma.rn.f32 	%f117, %f116, %f110, 0f3C93BB73;
	fma.rn.f32 	%f118, %f117, %f110, 0f3DF6384F;
	mul.rn.f32 	%f119, %f118, %f110;
	fma.rn.f32 	%f120, %f109, 0f3FB8AA3B, %f104;
	sub.f32 	%f121, %f104, %f120;
	fma.rn.f32 	%f122, %f109, 0f3FB8AA3B, %f121;
	fma.rn.f32 	%f123, %f115, 0f3FB8AA3B, %f122;
	fma.rn.f32 	%f124, %f109, 0f32A55E34, %f123;
	mul.f32 	%f125, %f119, 0f40400000;
	fma.rn.f32 	%f126, %f125, %f115, %f124;
	fma.rn.f32 	%f127, %f119, %f109, %f126;
	add.rn.f32 	%f128, %f120, %f127;
	neg.f32 	%f129, %f120;
	add.rn.f32 	%f130, %f128, %f129;
	neg.f32 	%f131, %f130;
	add.rn.f32 	%f132, %f127, %f131;
	mul.rn.f32 	%f133, %f128, %f94;
	neg.f32 	%f134, %f133;
	fma.rn.f32 	%f135, %f128, %f94, %f134;
	fma.rn.f32 	%f136, %f132, %f94, %f135;
	cvt.rni.f32.f32 	%f137, %f133;
	sub.f32 	%f138, %f133, %f137;
	add.f32 	%f139, %f138, %f136;
	fma.rn.f32 	%f140, %f139, 0f391FCB8E, 0f3AAF85ED;
	fma.rn.f32 	%f141, %f140, %f139, 0f3C1D9856;
	fma.rn.f32 	%f142, %f141, %f139, 0f3D6357BB;
	fma.rn.f32 	%f143, %f142, %f139, 0f3E75FDEC;
	fma.rn.f32 	%f144, %f143, %f139, 0f3F317218;
	fma.rn.f32 	%f145, %f144, %f139, 0f3F800000;
	cvt.rzi.s32.f32 	%r40, %f137;
	setp.gt.f32 	%p20, %f137, 0f00000000;
	selp.b32 	%r41, 0, -2097152000, %p20;
	add.s32 	%r42, %r41, 2130706432;
	mov.b32 	%f146, %r42;
	mul.f32 	%f147, %f145, %f146;
	shl.b32 	%r43, %r40, 23;
	sub.s32 	%r44, %r43, %r41;
	mov.b32 	%f148, %r44;
	mul.f32 	%f149, %f147, %f148;
	abs.f32 	%f150, %f133;
	setp.gt.f32 	%p21, %f150, 0f43180000;
	setp.lt.f32 	%p22, %f133, 0f00000000;
	selp.f32 	%f151, 0f00000000, 0f7F800000, %p22;
	selp.f32 	%f11, %f151, %f149, %p21;
	setp.eq.f32 	%p23, %f7, 0f3F800000;
	setp.eq.f32 	%p24, %f94, 0f00000000;
	or.pred  	%p25, %p23, %p24;
	mov.f32 	%f289, 0f3F800000;
	@%p25 bra 	$L__BB0_34;
	setp.num.f32 	%p26, %f10, %f10;
	abs.f32 	%f152, %f94;
	setp.num.f32 	%p27, %f152, %f152;
	and.pred  	%p28, %p26, %p27;
	@%p28 bra 	$L__BB0_29;
	add.rn.f32 	%f289, %f7, %f94;
	bra.uni 	$L__BB0_34;
$L__BB0_29:
	setp.neu.f32 	%p29, %f7, 0f00000000;
	setp.neu.f32 	%p30, %f10, 0f7F800000;
	and.pred  	%p31, %p29, %p30;
	@%p31 bra 	$L__BB0_31;
	setp.neu.f32 	%p38, %f9, 0f3F800000;
	add.f32 	%f157, %f7, %f7;
	mov.b32 	%r45, %f157;
	setp.lt.f32 	%p39, %f94, 0f00000000;
	xor.b32  	%r46, %r45, 2139095040;
	selp.b32 	%r47, %r46, %r45, %p39;
	and.b32  	%r48, %r47, 2147483647;
	selp.b32 	%r49, %r48, %r47, %p38;
	mov.b32 	%f289, %r49;
	bra.uni 	$L__BB0_34;
$L__BB0_31:
	setp.eq.f32 	%p32, %f7, 0fBF800000;
	setp.eq.f32 	%p33, %f152, 0f7F800000;
	and.pred  	%p34, %p32, %p33;
	@%p34 bra 	$L__BB0_34;
	setp.geu.f32 	%p35, %f7, 0f00000000;
	mov.f32 	%f289, %f11;
	@%p35 bra 	$L__BB0_34;
	setp.neu.f32 	%p36, %f9, 0f3F800000;
	neg.f32 	%f154, %f11;
	selp.f32 	%f155, %f11, %f154, %p36;
	cvt.rmi.f32.f32 	%f156, %f94;
	setp.neu.f32 	%p37, %f156, %f94;
	selp.f32 	%f289, 0f7FFFFFFF, %f155, %p37;
$L__BB0_34:
	cvt.f64.f32 	%fd72, %f289;
	mul.f64 	%fd34, %fd32, %fd72;
	mov.f64 	%fd73, 0d3FF0000000000000;
	sub.f64 	%fd74, %fd73, %fd33;
	cvt.rn.f32.f64 	%f17, %fd74;
	ld.global.f64 	%fd75, [%rd65];
	cvt.rn.f32.f64 	%f159, %fd75;
	mul.f32 	%f160, %f159, 0f3F000000;
	cvt.rzi.f32.f32 	%f161, %f160;
	add.f32 	%f162, %f161, %f161;
	sub.f32 	%f163, %f159, %f162;
	abs.f32 	%f19, %f163;
	abs.f32 	%f20, %f17;
	setp.lt.f32 	%p40, %f20, 0f00800000;
	mul.f32 	%f164, %f20, 0f4B800000;
	selp.f32 	%f165, %f164, %f20, %p40;
	selp.f32 	%f166, 0fC1C00000, 0f00000000, %p40;
	mov.b32 	%r50, %f165;
	add.s32 	%r51, %r50, -1060439283;
	and.b32  	%r52, %r51, -8388608;
	sub.s32 	%r53, %r50, %r52;
	mov.b32 	%f167, %r53;
	cvt.rn.f32.s32 	%f168, %r52;
	fma.rn.f32 	%f169, %f168, 0f34000000, %f166;
	add.f32 	%f170, %f167, 0fBF800000;
	add.f32 	%f171, %f167, 0f3F800000;
	rcp.approx.ftz.f32 	%f172, %f171;
	add.f32 	%f173, %f170, %f170;
	mul.f32 	%f174, %f173, %f172;
	mul.f32 	%f175, %f174, %f174;
	sub.f32 	%f176, %f170, %f174;
	add.f32 	%f177, %f176, %f176;
	neg.f32 	%f178, %f174;
	fma.rn.f32 	%f179, %f178, %f170, %f177;
	mul.rn.f32 	%f180, %f172, %f179;
	fma.rn.f32 	%f181, %f175, 0f3A2C32E4, 0f3B52E7DB;
	fma.rn.f32 	%f182, %f181, %f175, 0f3C93BB73;
	fma.rn.f32 	%f183, %f182, %f175, 0f3DF6384F;
	mul.rn.f32 	%f184, %f183, %f175;
	fma.rn.f32 	%f185, %f174, 0f3FB8AA3B, %f169;
	sub.f32 	%f186, %f169, %f185;
	fma.rn.f32 	%f187, %f174, 0f3FB8AA3B, %f186;
	fma.rn.f32 	%f188, %f180, 0f3FB8AA3B, %f187;
	fma.rn.f32 	%f189, %f174, 0f32A55E34, %f188;
	mul.f32 	%f190, %f184, 0f40400000;
	fma.rn.f32 	%f191, %f190, %f180, %f189;
	fma.rn.f32 	%f192, %f184, %f174, %f191;
	add.rn.f32 	%f193, %f185, %f192;
	neg.f32 	%f194, %f185;
	add.rn.f32 	%f195, %f193, %f194;
	neg.f32 	%f196, %f195;
	add.rn.f32 	%f197, %f192, %f196;
	mul.rn.f32 	%f198, %f193, %f159;
	neg.f32 	%f199, %f198;
	fma.rn.f32 	%f200, %f193, %f159, %f199;
	fma.rn.f32 	%f201, %f197, %f159, %f200;
	cvt.rni.f32.f32 	%f202, %f198;
	sub.f32 	%f203, %f198, %f202;
	add.f32 	%f204, %f203, %f201;
	fma.rn.f32 	%f205, %f204, 0f391FCB8E, 0f3AAF85ED;
	fma.rn.f32 	%f206, %f205, %f204, 0f3C1D9856;
	fma.rn.f32 	%f207, %f206, %f204, 0f3D6357BB;
	fma.rn.f32 	%f208, %f207, %f204, 0f3E75FDEC;
	fma.rn.f32 	%f209, %f208, %f204, 0f3F317218;
	fma.rn.f32 	%f210, %f209, %f204, 0f3F800000;
	cvt.rzi.s32.f32 	%r54, %f202;
	setp.gt.f32 	%p41, %f202, 0f00000000;
	selp.b32 	%r55, 0, -2097152000, %p41;
	add.s32 	%r56, %r55, 2130706432;
	mov.b32 	%f211, %r56;
	mul.f32 	%f212, %f210, %f211;
	shl.b32 	%r57, %r54, 23;
	sub.s32 	%r58, %r57, %r55;
	mov.b32 	%f213, %r58;
	mul.f32 	%f214, %f212, %f213;
	abs.f32 	%f215, %f198;
	setp.gt.f32 	%p42, %f215, 0f43180000;
	setp.lt.f32 	%p43, %f198, 0f00000000;
	selp.f32 	%f216, 0f00000000, 0f7F800000, %p43;
	selp.f32 	%f21, %f216, %f214, %p42;
	setp.eq.f32 	%p44, %f17, 0f3F800000;
	setp.eq.f32 	%p45, %f159, 0f00000000;
	or.pred  	%p46, %p44, %p45;
	mov.f32 	%f290, 0f3F800000;
	@%p46 bra 	$L__BB0_42;
	setp.num.f32 	%p47, %f20, %f20;
	abs.f32 	%f217, %f159;
	setp.num.f32 	%p48, %f217, %f217;
	and.pred  	%p49, %p47, %p48;
	@%p49 bra 	$L__BB0_37;
	add.rn.f32 	%f290, %f17, %f159;
	bra.uni 	$L__BB0_42;
$L__BB0_37:
	setp.neu.f32 	%p50, %f17, 0f00000000;
	setp.neu.f32 	%p51, %f20, 0f7F800000;
	and.pred  	%p52, %p50, %p51;
	@%p52 bra 	$L__BB0_39;
	setp.neu.f32 	%p59, %f19, 0f3F800000;
	add.f32 	%f222, %f17, %f17;
	mov.b32 	%r59, %f222;
	setp.lt.f32 	%p60, %f159, 0f00000000;
	xor.b32  	%r60, %r59, 2139095040;
	selp.b32 	%r61, %r60, %r59, %p60;
	and.b32  	%r62, %r61, 2147483647;
	selp.b32 	%r63, %r62, %r61, %p59;
	mov.b32 	%f290, %r63;
	bra.uni 	$L__BB0_42;
$L__BB0_39:
	setp.eq.f32 	%p53, %f17, 0fBF800000;
	setp.eq.f32 	%p54, %f217, 0f7F800000;
	and.pred  	%p55, %p53, %p54;
	@%p55 bra 	$L__BB0_42;
	setp.geu.f32 	%p56, %f17, 0f00000000;
	mov.f32 	%f290, %f21;
	@%p56 bra 	$L__BB0_42;
	setp.neu.f32 	%p57, %f19, 0f3F800000;
	neg.f32 	%f219, %f21;
	selp.f32 	%f220, %f21, %f219, %p57;
	cvt.rmi.f32.f32 	%f221, %f159;
	setp.neu.f32 	%p58, %f221, %f159;
	selp.f32 	%f290, 0f7FFFFFFF, %f220, %p58;
$L__BB0_42:
	ld.global.f64 	%fd76, [%rd66];
	cvt.rn.f32.f64 	%f224, %fd76;
	mul.f32 	%f225, %f224, 0f3F000000;
	cvt.rzi.f32.f32 	%f226, %f225;
	add.f32 	%f227, %f226, %f226;
	sub.f32 	%f228, %f224, %f227;
	abs.f32 	%f28, %f228;
	abs.f32 	%f29, %f290;
	setp.lt.f32 	%p61, %f29, 0f00800000;
	mul.f32 	%f229, %f29, 0f4B800000;
	selp.f32 	%f230, %f229, %f29, %p61;
	selp.f32 	%f231, 0fC1C00000, 0f00000000, %p61;
	mov.b32 	%r64, %f230;
	add.s32 	%r65, %r64, -1060439283;
	and.b32  	%r66, %r65, -8388608;
	sub.s32 	%r67, %r64, %r66;
	mov.b32 	%f232, %r67;
	cvt.rn.f32.s32 	%f233, %r66;
	fma.rn.f32 	%f234, %f233, 0f34000000, %f231;
	add.f32 	%f235, %f232, 0fBF800000;
	add.f32 	%f236, %f232, 0f3F800000;
	rcp.approx.ftz.f32 	%f237, %f236;
	add.f32 	%f238, %f235, %f235;
	mul.f32 	%f239, %f238, %f237;
	mul.f32 	%f240, %f239, %f239;
	sub.f32 	%f241, %f235, %f239;
	add.f32 	%f242, %f241, %f241;
	neg.f32 	%f243, %f239;
	fma.rn.f32 	%f244, %f243, %f235, %f242;
	mul.rn.f32 	%f245, %f237, %f244;
	fma.rn.f32 	%f246, %f240, 0f3A2C32E4, 0f3B52E7DB;
	fma.rn.f32 	%f247, %f246, %f240, 0f3C93BB73;
	fma.rn.f32 	%f248, %f247, %f240, 0f3DF6384F;
	mul.rn.f32 	%f249, %f248, %f240;
	fma.rn.f32 	%f250, %f239, 0f3FB8AA3B, %f234;
	sub.f32 	%f251, %f234, %f250;
	fma.rn.f32 	%f252, %f239, 0f3FB8AA3B, %f251;
	fma.rn.f32 	%f253, %f245, 0f3FB8AA3B, %f252;
	fma.rn.f32 	%f254, %f239, 0f32A55E34, %f253;
	mul.f32 	%f255, %f249, 0f40400000;
	fma.rn.f32 	%f256, %f255, %f245, %f254;
	fma.rn.f32 	%f257, %f249, %f239, %f256;
	add.rn.f32 	%f258, %f250, %f257;
	neg.f32 	%f259, %f250;
	add.rn.f32 	%f260, %f258, %f259;
	neg.f32 	%f261, %f260;
	add.rn.f32 	%f262, %f257, %f261;
	mul.rn.f32 	%f263, %f258, %f224;
	neg.f32 	%f264, %f263;
	fma.rn.f32 	%f265, %f258, %f224, %f264;
	fma.rn.f32 	%f266, %f262, %f224, %f265;
	cvt.rni.f32.f32 	%f267, %f263;
	sub.f32 	%f268, %f263, %f267;
	add.f32 	%f269, %f268, %f266;
	fma.rn.f32 	%f270, %f269, 0f391FCB8E, 0f3AAF85ED;
	fma.rn.f32 	%f271, %f270, %f269, 0f3C1D9856;
	fma.rn.f32 	%f272, %f271, %f269, 0f3D6357BB;
	fma.rn.f32 	%f273, %f272, %f269, 0f3E75FDEC;
	fma.rn.f32 	%f274, %f273, %f269, 0f3F317218;
	fma.rn.f32 	%f275, %f274, %f269, 0f3F800000;
	cvt.rzi.s32.f32 	%r68, %f267;
	setp.gt.f32 	%p62, %f267, 0f00000000;
	selp.b32 	%r69, 0, -2097152000, %p62;
	add.s32 	%r70, %r69, 2130706432;
	mov.b32 	%f276, %r70;
	mul.f32 	%f277, %f275, %f276;
	shl.b32 	%r71, %r68, 23;
	sub.s32 	%r72, %r71, %r69;
	mov.b32 	%f278, %r72;
	mul.f32 	%f279, %f277, %f278;
	abs.f32 	%f280, %f263;
	setp.gt.f32 	%p63, %f280, 0f43180000;
	setp.lt.f32 	%p64, %f263, 0f00000000;
	selp.f32 	%f281, 0f00000000, 0f7F800000, %p64;
	selp.f32 	%f30, %f281, %f279, %p63;
	setp.eq.f32 	%p65, %f290, 0f3F800000;
	setp.eq.f32 	%p66, %f224, 0f00000000;
	or.pred  	%p67, %p65, %p66;
	mov.f32 	%f291, 0f3F800000;
	@%p67 bra 	$L__BB0_50;
	setp.num.f32 	%p68, %f29, %f29;
	abs.f32 	%f282, %f224;
	setp.num.f32 	%p69, %f282, %f282;
	and.pred  	%p70, %p68, %p69;
	@%p70 bra 	$L__BB0_45;
	add.rn.f32 	%f291, %f290, %f224;
	bra.uni 	$L__BB0_50;
$L__BB0_45:
	setp.neu.f32 	%p71, %f290, 0f00000000;
	setp.neu.f32 	%p72, %f29, 0f7F800000;
	and.pred  	%p73, %p71, %p72;
	@%p73 bra 	$L__BB0_47;
	setp.neu.f32 	%p80, %f28, 0f3F800000;
	add.f32 	%f287, %f290, %f290;
	mov.b32 	%r73, %f287;
	setp.lt.f32 	%p81, %f224, 0f00000000;
	xor.b32  	%r74, %r73, 2139095040;
	selp.b32 	%r75, %r74, %r73, %p81;
	and.b32  	%r76, %r75, 2147483647;
	selp.b32 	%r77, %r76, %r75, %p80;
	mov.b32 	%f291, %r77;
	bra.uni 	$L__BB0_50;
$L__BB0_47:
	setp.eq.f32 	%p74, %f290, 0fBF800000;
	setp.eq.f32 	%p75, %f282, 0f7F800000;
	and.pred  	%p76, %p74, %p75;
	@%p76 bra 	$L__BB0_50;
	setp.geu.f32 	%p77, %f290, 0f00000000;
	mov.f32 	%f291, %f30;
	@%p77 bra 	$L__BB0_50;
	setp.neu.f32 	%p78, %f28, 0f3F800000;
	neg.f32 	%f284, %f30;
	selp.f32 	%f285, %f30, %f284, %p78;
	cvt.rmi.f32.f32 	%f286, %f224;
	setp.neu.f32 	%p79, %f286, %f224;
	selp.f32 	%f291, 0f7FFFFFFF, %f285, %p79;
$L__BB0_50:
	cvt.f64.f32 	%fd77, %f291;
	fma.rn.f64 	%fd90, %fd34, %fd77, %fd90;
	add.s32 	%r81, %r81, 1;
	setp.ne.s32 	%p82, %r81, 0;
	add.s64 	%rd66, %rd66, 8;
	add.s64 	%rd65, %rd65, 8;
	add.s64 	%rd64, %rd64, 8;
	add.s64 	%rd63, %rd63, 8;
	add.s64 	%rd62, %rd62, 8;
	@%p82 bra 	$L__BB0_21;
$L__BB0_51:
	div.rn.f64 	%fd78, %fd90, 0d40C3880000000000;
	cvta.to.global.u64 	%rd58, %rd34;
	add.s64 	%rd60, %rd58, %rd49;
	st.global.f64 	[%rd60], %fd78;
$L__BB0_52:
	ret;

}


// ===== COMPILED SASS (sm_100) =====

	.target	sm_100

	.elftype	@"ET_EXEC"


//--------------------- .note.nv.tkinfo           --------------------------
	.section	.note.nv.tkinfo,"",@"SHT_NOTE"
	.sectionflags	@"SHF_NOTE_NV_TKINFO"
	.tkinfo
        /*0018*/ 	.word	0x00000002
        /*0030*/ 	.string	""
        /*0030*/ 	.string	"ptxas"
        /*0030*/ 	.string	"Cuda compilation tools, release 13.0, V13.0.88"
        /*0030*/ 	.string	"Build cuda_13.0.r13.0/compiler.36424714_0"
        /*0030*/ 	.string	"-arch sm_100 -m 64 "



//--------------------- .note.nv.cuinfo           --------------------------
	.section	.note.nv.cuinfo,"",@"SHT_NOTE"
	.sectionflags	@"SHF_NOTE_NV_CUINFO"
        /*0018*/ 	.short	0x0002
        /*001a*/ 	.short	0x0064
        /*001c*/ 	.short	0x0082
	.zero		2


//--------------------- .nv.info                  --------------------------
	.section	.nv.info,"",@"SHT_CUDA_INFO"
	.align	4


	//----- nvinfo : EIATTR_REGCOUNT
	.align		4
        /*0000*/ 	.byte	0x04, 0x2f
        /*0002*/ 	.short	(.L_1 - .L_0)
	.align		4
.L_0:
        /*0004*/ 	.word	index@(_Z24processMandelbrotElementPdS_S_S_S_S_S_S_S_S_S_S_S_S_S_dddii)
        /*0008*/ 	.word	0x00000022


	//----- nvinfo : EIATTR_FRAME_SIZE
	.align		4
.L_1:
        /*000c*/ 	.byte	0x04, 0x11
        /*000e*/ 	.short	(.L_3 - .L_2)
	.align		4
.L_2:
        /*0010*/ 	.word	index@($__internal_0_$__cuda_sm20_div_rn_f64_full)
        /*0014*/ 	.word	0x00000000


	//----- nvinfo : EIATTR_FRAME_SIZE
	.align		4
.L_3:
        /*0018*/ 	.byte	0x04, 0x11
        /*001a*/ 	.short	(.L_5 - .L_4)
	.align		4
.L_4:
        /*001c*/ 	.word	index@(_Z24processMandelbrotElementPdS_S_S_S_S_S_S_S_S_S_S_S_S_S_dddii)
        /*0020*/ 	.word	0x00000000


	//----- nvinfo : EIATTR_MIN_STACK_SIZE
	.align		4
.L_5:
        /*0024*/ 	.byte	0x04, 0x12
        /*0026*/ 	.short	(.L_7 - .L_6)
	.align		4
.L_6:
        /*0028*/ 	.word	index@(_Z24processMandelbrotElementPdS_S_S_S_S_S_S_S_S_S_S_S_S_S_dddii)
        /*002c*/ 	.word	0x00000000
.L_7:


//--------------------- .nv.compat                --------------------------
	.section	.nv.compat,"",@"SHT_CUDA_COMPAT_INFO"
	.align	4
        /*0000*/ 	.byte	0x02, 0x09, 0x00, 0x00, 0x02, 0x02, 0x01, 0x00, 0x02, 0x05, 0x05, 0x00, 0x03, 0x07, 0x01, 0x01
        /*0010*/ 	.byte	0x02, 0x03, 0x00, 0x00, 0x02, 0x06, 0x01, 0x00, 0x04, 0x0b, 0x08, 0x00, 0x01, 0x00, 0x00, 0x00
        /*0020*/ 	.byte	0x00, 0x00, 0x00, 0x00


//--------------------- .nv.info._Z24processMandelbrotElementPdS_S_S_S_S_S_S_S_S_S_S_S_S_S_dddii --------------------------
	.section	.nv.info._Z24processMandelbrotElementPdS_S_S_S_S_S_S_S_S_S_S_S_S_S_dddii,"",@"SHT_CUDA_INFO"
	.sectionflags	@""
	.align	4


	//----- nvinfo : EIATTR_CUDA_API_VERSION
	.align		4
        /*0000*/ 	.byte	0x04, 0x37
        /*0002*/ 	.short	(.L_9 - .L_8)
.L_8:
        /*0004*/ 	.word	0x00000082


	//----- nvinfo : EIATTR_KPARAM_INFO
	.align		4
.L_9:
        /*0008*/ 	.byte	0x04, 0x17
        /*000a*/ 	.short	(.L_11 - .L_10)
.L_10:
        /*000c*/ 	.word	0x00000000
        /*0010*/ 	.short	0x0013
        /*0012*/ 	.short	0x0094
        /*0014*/ 	.byte	0x00, 0xf0, 0x11, 0x00


	//----- nvinfo : EIATTR_KPARAM_INFO
	.align		4
.L_11:
        /*0018*/ 	.byte	0x04, 0x17
        /*001a*/ 	.short	(.L_13 - .L_12)
.L_12:
        /*001c*/ 	.word	0x00000000
        /*0020*/ 	.short	0x0012
        /*0022*/ 	.short	0x0090
        /*0024*/ 	.byte	0x00, 0xf0, 0x11, 0x00


	//----- nvinfo : EIATTR_KPARAM_INFO
	.align		4
.L_13:
        /*0028*/ 	.byte	0x04, 0x17
        /*002a*/ 	.short	(.L_15 - .L_14)
.L_14:
        /*002c*/ 	.word	0x00000000
        /*0030*/ 	.short	0x0011
        /*0032*/ 	.short	0x0088
        /*0034*/ 	.byte	0x00, 0xf0, 0x21, 0x00


	//----- nvinfo : EIATTR_KPARAM_INFO
	.align		4
.L_15:
        /*0038*/ 	.byte	0x04, 0x17
        /*003a*/ 	.short	(.L_17 - .L_16)
.L_16:
        /*003c*/ 	.word	0x00000000
        /*0040*/ 	.short	0x0010
        /*0042*/ 	.short	0x0080
        /*0044*/ 	.byte	0x00, 0xf0, 0x21, 0x00


	//----- nvinfo : EIATTR_KPARAM_INFO
	.align		4
.L_17:
        /*0048*/ 	.byte	0x04, 0x17
        /*004a*/ 	.short	(.L_19 - .L_18)
.L_18:
        /*004c*/ 	.word	0x00000000
        /*0050*/ 	.short	0x000f
        /*0052*/ 	.short	0x0078
        /*0054*/ 	.byte	0x00, 0xf0, 0x21, 0x00


	//----- nvinfo : EIATTR_KPARAM_INFO
	.align		4
.L_19:
        /*0058*/ 	.byte	0x04, 0x17
        /*005a*/ 	.short	(.L_21 - .L_20)
.L_20:
        /*005c*/ 	.word	0x00000000
        /*0060*/ 	.short	0x000e
        /*0062*/ 	.short	0x0070
        /*0064*/ 	.byte	0x00, 0xf5, 0x21, 0x00


	//----- nvinfo : EIATTR_KPARAM_INFO
	.align		4
.L_21:
        /*0068*/ 	.byte	0x04, 0x17
        /*006a*/ 	.short	(.L_23 - .L_22)
.L_22:
        /*006c*/ 	.word	0x00000000
        /*0070*/ 	.short	0x000d
        /*0072*/ 	.short	0x0068
        /*0074*/ 	.byte	0x00, 0xf5, 0x21, 0x00


	//----- nvinfo : EIATTR_KPARAM_INFO
	.align		4
.L_23:
        /*0078*/ 	.byte	0x04, 0x17
        /*007a*/ 	.short	(.L_25 - .L_24)
.L_24:
        /*007c*/ 	.word	0x00000000
        /*0080*/ 	.short	0x000c
        /*0082*/ 	.short	0x0060
        /*0084*/ 	.byte	0x00, 0xf5, 0x21, 0x00


	//----- nvinfo : EIATTR_KPARAM_INFO
	.align		4
.L_25:
        /*0088*/ 	.byte	0x04, 0x17
        /*008a*/ 	.short	(.L_27 - .L_26)
.L_26:
        /*008c*/ 	.word	0x00000000
        /*0090*/ 	.short	0x000b
        /*0092*/ 	.short	0x0058
        /*0094*/ 	.byte	0x00, 0xf5, 0x21, 0x00


	//----- nvinfo : EIATTR_KPARAM_INFO
	.align		4
.L_27:
        /*0098*/ 	.byte	0x04, 0x17
        /*009a*/ 	.short	(.L_29 - .L_28)
.L_28:
        /*009c*/ 	.word	0x00000000
        /*00a0*/ 	.short	0x000a
        /*00a2*/ 	.short	0x0050
        /*00a4*/ 	.byte	0x00, 0xf5, 0x21, 0x00


	//----- nvinfo : EIATTR_KPARAM_INFO
	.align		4
.L_29:
        /*00a8*/ 	.byte	0x04, 0x17
        /*00aa*/ 	.short	(.L_31 - .L_30)
.L_30:
        /*00ac*/ 	.word	0x00000000
        /*00b0*/ 	.short	0x0009
        /*00b2*/ 	.short	0x0048
        /*00b4*/ 	.byte	0x00, 0xf5, 0x21, 0x00


	//----- nvinfo : EIATTR_KPARAM_INFO
	.align		4
.L_31:
        /*00b8*/ 	.byte	0x04, 0x17
        /*00ba*/ 	.short	(.L_33 - .L_32)
.L_32:
        /*00bc*/ 	.word	0x00000000
        /*00c0*/ 	.short	0x0008
        /*00c2*/ 	.short	0x0040
        /*00c4*/ 	.byte	0x00, 0xf5, 0x21, 0x00


	//----- nvinfo : EIATTR_KPARAM_INFO
	.align		4
.L_33:
        /*00c8*/ 	.byte	0x04, 0x17
        /*00ca*/ 	.short	(.L_35 - .L_34)
.L_34:
        /*00cc*/ 	.word	0x00000000
        /*00d0*/ 	.short	0x0007
        /*00d2*/ 	.short	0x0038
        /*00d4*/ 	.byte	0x00, 0xf5, 0x21, 0x00


	//----- nvinfo : EIATTR_KPARAM_INFO
	.align		4
.L_35:
        /*00d8*/ 	.byte	0x04, 0x17
        /*00da*/ 	.short	(.L_37 - .L_36)
.L_36:
        /*00dc*/ 	.word	0x00000000
        /*00e0*/ 	.short	0x0006
        /*00e2*/ 	.short	0x0030
        /*00e4*/ 	.byte	0x00, 0xf5, 0x21, 0x00


	//----- nvinfo : EIATTR_KPARAM_INFO
	.align		4
.L_37:
        /*00e8*/ 	.byte	0x04, 0x17
        /*00ea*/ 	.short	(.L_39 - .L_38)
.L_38:
        /*00ec*/ 	.word	0x00000000
        /*00f0*/ 	.short	0x0005
        /*00f2*/ 	.short	0x0028
        /*00f4*/ 	.byte	0x00, 0xf5, 0x21, 0x00


	//----- nvinfo : EIATTR_KPARAM_INFO
	.align		4
.L_39:
        /*00f8*/ 	.byte	0x04, 0x17
        /*00fa*/ 	.short	(.L_41 - .L_40)
.L_40:
        /*00fc*/ 	.word	0x00000000
        /*0100*/ 	.short	0x0004
        /*0102*/ 	.short	0x0020
        /*0104*/ 	.byte	0x00, 0xf5, 0x21, 0x00


	//----- nvinfo : EIATTR_KPARAM_INFO
	.align		4
.L_41:
        /*0108*/ 	.byte	0x04, 0x17
        /*010a*/ 	.short	(.L_43 - .L_42)
.L_42:
        /*010c*/ 	.word	0x00000000
        /*0110*/ 	.short	0x0003
        /*0112*/ 	.short	0x0018
        /*0114*/ 	.byte	0x00, 0xf5, 0x21, 0x00


	//----- nvinfo : EIATTR_KPARAM_INFO
	.align		4
.L_43:
        /*0118*/ 	.byte	0x04, 0x17
        /*011a*/ 	.short	(.L_45 - .L_44)
.L_44:
        /*011c*/ 	.word	0x00000000
        /*0120*/ 	.short	0x0002
        /*0122*/ 	.short	0x0010
        /*0124*/ 	.byte	0x00, 0xf5, 0x21, 0x00


	//----- nvinfo : EIATTR_KPARAM_INFO
	.align		4
.L_45:
        /*0128*/ 	.byte	0x04, 0x17
        /*012a*/ 	.short	(.L_47 - .L_46)
.L_46:
        /*012c*/ 	.word	0x00000000
        /*0130*/ 	.short	0x0001
        /*0132*/ 	.short	0x0008
        /*0134*/ 	.byte	0x00, 0xf5, 0x21, 0x00


	//----- nvinfo : EIATTR_KPARAM_INFO
	.align		4
.L_47:
        /*0138*/ 	.byte	0x04, 0x17
        /*013a*/ 	.short	(.L_49 - .L_48)
.L_48:
        /*013c*/ 	.word	0x00000000
        /*0140*/ 	.short	0x0000
        /*0142*/ 	.short	0x0000
        /*0144*/ 	.byte	0x00, 0xf5, 0x21, 0x00


	//----- nvinfo : EIATTR_SPARSE_MMA_MASK
	.align		4
.L_49:
        /*0148*/ 	.byte	0x03, 0x50
        /*014a*/ 	.short	0x0000


	//----- nvinfo : EIATTR_MAXREG_COUNT
	.align		4
        /*014c*/ 	.byte	0x03, 0x1b
        /*014e*/ 	.short	0x00ff


	//----- nvinfo : EIATTR_MERCURY_ISA_VERSION
	.align		4
        /*0150*/ 	.byte	0x03, 0x5f
        /*0152*/ 	.short	0x0101


	//----- nvinfo : EIATTR_VRC_CTA_INIT_COUNT
	.align		4
        /*0154*/ 	.byte	0x02, 0x4a
	.zero		1
	.zero		1


	//----- nvinfo : EIATTR_EXIT_INSTR_OFFSETS
	.align		4
        /*0158*/ 	.byte	0x04, 0x1c
        /*015a*/ 	.short	(.L_51 - .L_50)


	//   ....[0]....
.L_50:
        /*015c*/ 	.word	0x000000d0


	//   ....[1]....
        /*0160*/ 	.word	0x00002ec0


	//----- nvinfo : EIATTR_CRS_STACK_SIZE
	.align		4
.L_51:
        /*0164*/ 	.byte	0x04, 0x1e
        /*0166*/ 	.short	(.L_53 - .L_52)
.L_52:
        /*0168*/ 	.word	0x00000000


	//----- nvinfo : EIATTR_CBANK_PARAM_SIZE
	.align		4
.L_53:
        /*016c*/ 	.byte	0x03, 0x19
        /*016e*/ 	.short	0x0098


	//----- nvinfo : EIATTR_PARAM_CBANK
	.align		4
        /*0170*/ 	.byte	0x04, 0x0a
        /*0172*/ 	.short	(.L_55 - .L_54)
	.align		4
.L_54:
        /*0174*/ 	.word	index@(.nv.constant0._Z24processMandelbrotElementPdS_S_S_S_S_S_S_S_S_S_S_S_S_S_dddii)
        /*0178*/ 	.short	0x0380
        /*017a*/ 	.short	0x0098


	//----- nvinfo : EIATTR_SW_WAR
	.align		4
.L_55:
        /*017c*/ 	.byte	0x04, 0x36
        /*017e*/ 	.short	(.L_57 - .L_56)
.L_56:
        /*0180*/ 	.word	0x00000008
.L_57:


//--------------------- .nv.callgraph             --------------------------
	.section	.nv.callgraph,"",@"SHT_CUDA_CALLGRAPH"
	.align	4
	.sectionentsize	8
	.align		4
        /*0000*/ 	.word	0x00000000
	.align		4
        /*0004*/ 	.word	0xffffffff
	.align		4
        /*0008*/ 	.word	0x00000000
	.align		4
        /*000c*/ 	.word	0xfffffffe
	.align		4
        /*0010*/ 	.word	0x00000000
	.align		4
        /*0014*/ 	.word	0xfffffffd
	.align		4
        /*0018*/ 	.word	0x00000000
	.align		4
        /*001c*/ 	.word	0xfffffffc


//--------------------- .text._Z24processMandelbrotElementPdS_S_S_S_S_S_S_S_S_S_S_S_S_S_dddii --------------------------
	.section	.text._Z24processMandelbrotElementPdS_S_S_S_S_S_S_S_S_S_S_S_S_S_dddii,"ax",@progbits
	.align	128
        .global         _Z24processMandelbrotElementPdS_S_S_S_S_S_S_S_S_S_S_S_S_S_dddii
        .type           _Z24processMandelbrotElementPdS_S_S_S_S_S_S_S_S_S_S_S_S_S_dddii,@function
        .size           _Z24processMandelbrotElementPdS_S_S_S_S_S_S_S_S_S_S_S_S_S_dddii,(.L_x_50 - _Z24processMandelbrotElementPdS_S_S_S_S_S_S_S_S_S_S_S_S_S_dddii)
        .other          _Z24processMandelbrotElementPdS_S_S_S_S_S_S_S_S_S_S_S_S_S_dddii,@"STO_CUDA_ENTRY STV_DEFAULT"
_Z24processMandelbrotElementPdS_S_S_S_S_S_S_S_S_S_S_S_S_S_dddii:
.text._Z24processMandelbrotElementPdS_S_S_S_S_S_S_S_S_S_S_S_S_S_dddii:
[----:B------:R-:W-:Y:S01]  /*0000*/  LDC R1, c[0x0][0x37c] ;  /* 0x0000df00ff017b82 */ /* 0x000fe20000000800 */
[----:B------:R-:W0:Y:S07]  /*0010*/  S2R R5, SR_TID.Y ;  /* 0x0000000000057919 */ /* 0x000e2e0000002200 */
[----:B------:R-:W-:Y:S01]  /*0020*/  S2UR UR4, SR_CTAID.X ;  /* 0x00000000000479c3 */ /* 0x000fe20000002500 */
[----:B------:R-:W1:Y:S01]  /*0030*/  LDCU UR6, c[0x0][0x370] ;  /* 0x00006e00ff0677ac */ /* 0x000e620008000800 */
[----:B------:R-:W2:Y:S01]  /*0040*/  S2R R0, SR_TID.X ;  /* 0x0000000000007919 */ /* 0x000ea20000002100 */
[----:B------:R-:W2:Y:S05]  /*0050*/  LDCU UR7, c[0x0][0x360] ;  /* 0x00006c00ff0777ac */ /* 0x000eaa0008000800 */
[----:B------:R-:W1:Y:S01]  /*0060*/  S2UR UR5, SR_CTAID.Y ;  /* 0x00000000000579c3 */ /* 0x000e620000002600 */
[----:B------:R-:W3:Y:S07]  /*0070*/  LDCU UR8, c[0x0][0x414] ;  /* 0x00008280ff0877ac */ /* 0x000eee0008000800 */
[----:B------:R-:W0:Y:S01]  /*0080*/  LDC R2, c[0x0][0x364] ;  /* 0x0000d900ff027b82 */ /* 0x000e220000000800 */
[----:B-1----:R-:W-:-:S06]  /*0090*/  UIMAD UR4, UR5, UR6, UR4 ;  /* 0x00000006050472a4 */ /* 0x002fcc000f8e0204 */
[----:B0-----:R-:W-:-:S04]  /*00a0*/  IMAD R5, R2, UR4, R5 ;  /* 0x0000000402057c24 */ /* 0x001fc8000f8e0205 */
[----:B--2---:R-:W-:-:S05]  /*00b0*/  IMAD R5, R5, UR7, R0 ;  /* 0x0000000705057c24 */ /* 0x004fca000f8e0200 */
[----:B---3--:R-:W-:-:S13]  /*00c0*/  ISETP.GE.AND P0, PT, R5, UR8, PT ;  /* 0x0000000805007c0c */ /* 0x008fda000bf06270 */
[----:B------:R-:W-:Y:S05]  /*00d0*/  @P0 EXIT ;  /* 0x000000000000094d */ /* 0x000fea0003800000 */
[----:B------:R-:W0:Y:S01]  /*00e0*/  LDC.64 R10, c[0x0][0x380] ;  /* 0x0000e000ff0a7b82 */ /* 0x000e220000000a00 */
[----:B------:R-:W1:Y:S01]  /*00f0*/  LDCU.64 UR6, c[0x0][0x358] ;  /* 0x00006b00ff0677ac */ /* 0x000e620008000a00 */
[----:B0-----:R-:W-:-:S05]  /*0100*/  IMAD.WIDE R10, R5, 0x8, R10 ;  /* 0x00000008050a7825 */ /* 0x001fca00078e020a */
[----:B-1----:R-:W2:Y:S01]  /*0110*/  LDG.E.64 R22, desc[UR6][R10.64] ;  /* 0x000000060a167981 */ /* 0x002ea2000c1e1b00 */
[----:B------:R-:W-:Y:S01]  /*0120*/  UMOV UR4, 0x9999999a ;  /* 0x9999999a00047882 */ /* 0x000fe20000000000 */
[----:B------:R-:W-:Y:S01]  /*0130*/  UMOV UR5, 0x3fa99999 ;  /* 0x3fa9999900057882 */ /* 0x000fe20000000000 */
[----:B------:R-:W-:Y:S01]  /*0140*/  BSSY.RECONVERGENT B0, `(.L_x_0) ;  /* 0x00000aa000007945 */ /* 0x000fe20003800200 */
[----:B--2---:R-:W-:-:S14]  /*0150*/  DSETP.GE.AND P0, PT, R22, UR4, PT ;  /* 0x0000000416007e2a */ /* 0x004fdc000bf06000 */
[----:B------:R-:W-:Y:S05]  /*0160*/  @!P0 BRA `(.L_x_1) ;  /* 0x0000000400508947 */ /* 0x000fea0003800000 */
[----:B------:R-:W0:Y:S08]  /*0170*/  LDC.64 R20, c[0x0][0x388] ;  /* 0x0000e200ff147b82 */ /* 0x000e300000000a00 */
[----:B------:R-:W1:Y:S01]  /*0180*/  LDC.64 R6, c[0x0][0x388] ;  /* 0x0000e200ff067b82 */ /* 0x000e620000000a00 */
[----:B0-----:R-:W5:Y:S01]  /*0190*/  LDG.E.64 R20, desc[UR6][R20.64] ;  /* 0x0000000614147981 */ /* 0x001f62000c1e1b00 */
[----:B------:R-:W-:Y:S04]  /*01a0*/  BSSY.RECONVERGENT B1, `(.L_x_2) ;  /* 0x0000014000017945 */ /* 0x000fe80003800200 */
[----:B------:R-:W-:Y:S01]  /*01b0*/  BSSY.RELIABLE B2, `(.L_x_3) ;  /* 0x000000b000027945 */ /* 0x000fe20003800100 */
[----:B------:R-:W-:-:S07]  /*01c0*/  MOV R3, RZ ;  /* 0x000000ff00037202 */ /* 0x000fce0000000f00 */
.L_x_5:
[----:B-----5:R-:W-:Y:S01]  /*01d0*/  DSETP.GT.AND P0, PT, R22, R20, PT ;  /* 0x000000141600722a */ /* 0x020fe20003f04000 */
[----:B------:R-:W-:Y:S02]  /*01e0*/  IMAD.MOV.U32 R2, RZ, RZ, R3 ;  /* 0x000000ffff027224 */ /* 0x000fe400078e0003 */
[----:B-1----:R-:W-:-:S11]  /*01f0*/  IMAD.WIDE.U32 R8, R3, 0x8, R6 ;  /* 0x0000000803087825 */ /* 0x002fd600078e0006 */
[----:B------:R-:W-:Y:S05]  /*0200*/  @!P0 BREAK.RELIABLE B2 ;  /* 0x0000000000028942 */ /* 0x000fea0003800100 */
[----:B------:R-:W-:Y:S05]  /*0210*/  @!P0 BRA `(.L_x_4) ;  /* 0x00000000002c8947 */ /* 0x000fea0003800000 */
[----:B------:R-:W2:Y:S01]  /*0220*/  LDG.E.64 R20, desc[UR6][R8.64+0x8] ;  /* 0x0000080608147981 */ /* 0x000ea2000c1e1b00 */
[----:B------:R-:W-:Y:S01]  /*0230*/  IADD3 R3, PT, PT, R3, 0x1, RZ ;  /* 0x0000000103037810 */ /* 0x000fe20007ffe0ff */
[----:B--2---:R-:W-:-:S14]  /*0240*/  DSETP.GEU.AND P0, PT, R22, R20, PT ;  /* 0x000000141600722a */ /* 0x004fdc0003f0e000 */
[----:B------:R-:W-:Y:S05]  /*0250*/  @!P0 BRA `(.L_x_5) ;  /* 0xfffffffc00dc8947 */ /* 0x000fea000383ffff */
[----:B------:R-:W-:Y:S05]  /*0260*/  BSYNC.RELIABLE B2 ;  /* 0x0000000000027941 */ /* 0x000fea0003800100 */
.L_x_3:
[----:B------:R-:W2:Y:S01]  /*0270*/  LDG.E.64 R8, desc[UR6][R8.64] ;  /* 0x0000000608087981 */ /* 0x000ea2000c1e1b00 */
[----:B------:R-:W-:Y:S01]  /*0280*/  IMAD.MOV.U32 R6, RZ, RZ, R20 ;  /* 0x000000ffff067224 */ /* 0x000fe200078e0014 */
[----:B------:R-:W-:Y:S01]  /*0290*/  MOV R7, R21 ;  /* 0x0000001500077202 */ /* 0x000fe20000000f00 */
[----:B--2---:R-:W-:Y:S01]  /*02a0*/  IMAD.MOV.U32 R20, RZ, RZ, R8 ;  /* 0x000000ffff147224 */ /* 0x004fe200078e0008 */
[----:B------:R-:W-:Y:S01]  /*02b0*/  MOV R21, R9 ;  /* 0x0000000900157202 */ /* 0x000fe20000000f00 */
[----:B------:R-:W-:Y:S06]  /*02c0*/  BRA `(.L_x_6) ;  /* 0x0000000000047947 */ /* 0x000fec0003800000 */
.L_x_4:
[----:B------:R0:W5:Y:S02]  /*02d0*/  LDG.E.64 R6, desc[UR6][R8.64+0x8] ;  /* 0x0000080608067981 */ /* 0x000164000c1e1b00 */
.L_x_6:
[----:B------:R-:W-:Y:S05]  /*02e0*/  BSYNC.RECONVERGENT B1 ;  /* 0x0000000000017941 */ /* 0x000fea0003800200 */
.L_x_2:
[----:B-----5:R-:W-:Y:S01]  /*02f0*/  DADD R16, R6, -R20 ;  /* 0x0000000006107229 */ /* 0x020fe20000000814 */
[----:B0-----:R-:W-:Y:S01]  /*0300*/  IMAD.MOV.U32 R8, RZ, RZ, 0x1 ;  /* 0x00000001ff087424 */ /* 0x001fe200078e00ff */
[----:B------:R-:W-:Y:S01]  /*0310*/  DADD R6, -R22, R6 ;  /* 0x0000000016067229 */ /* 0x000fe20000000106 */
[----:B------:R-:W-:Y:S03]  /*0320*/  BSSY.RECONVERGENT B1, `(.L_x_7) ;  /* 0x0000016000017945 */ /* 0x000fe60003800200 */
[----:B------:R-:W0:Y:S06]  /*0330*/  MUFU.RCP64H R9, R17 ;  /* 0x0000001100097308 */ /* 0x000e2c0000001800 */
[----:B------:R-:W-:Y:S01]  /*0340*/  FSETP.GEU.AND P1, PT, |R7|, 6.5827683646048100446e-37, PT ;  /* 0x036000000700780b */ /* 0x000fe20003f2e200 */
[----:B0-----:R-:W-:-:S08]  /*0350*/  DFMA R12, -R16, R8, 1 ;  /* 0x3ff00000100c742b */ /* 0x001fd00000000108 */
[----:B------:R-:W-:-:S08]  /*0360*/  DFMA R12, R12, R12, R12 ;  /* 0x0000000c0c0c722b */ /* 0x000fd0000000000c */
[----:B------:R-:W-:-:S08]  /*0370*/  DFMA R12, R8, R12, R8 ;  /* 0x0000000c080c722b */ /* 0x000fd00000000008 */
[----:B------:R-:W-:-:S08]  /*0380*/  DFMA R8, -R16, R12, 1 ;  /* 0x3ff000001008742b */ /* 0x000fd0000000010c */
[----:B------:R-:W-:-:S08]  /*0390*/  DFMA R8, R12, R8, R12 ;  /* 0x000000080c08722b */ /* 0x000fd0000000000c */
[----:B------:R-:W-:-:S08]  /*03a0*/  DMUL R18, R6, R8 ;  /* 0x0000000806127228 */ /* 0x000fd00000000000 */
[----:B------:R-:W-:-:S08]  /*03b0*/  DFMA R12, -R16, R18, R6 ;  /* 0x00000012100c722b */ /* 0x000fd00000000106 */
[----:B------:R-:W-:-:S10]  /*03c0*/  DFMA R18, R8, R12, R18 ;  /* 0x0000000c0812722b */ /* 0x000fd40000000012 */
[----:B------:R-:W-:-:S05]  /*03d0*/  FFMA R0, RZ, R17, R19 ;  /* 0x00000011ff007223 */ /* 0x000fca0000000013 */
[----:B------:R-:W-:-:S13]  /*03e0*/  FSETP.GT.AND P0, PT, |R0|, 1.469367938527859385e-39, PT ;  /* 0x001000000000780b */ /* 0x000fda0003f04200 */
[----:B------:R-:W-:Y:S05]  /*03f0*/  @P0 BRA P1, `(.L_x_8) ;  /* 0x0000000000200947 */ /* 0x000fea0000800000 */
[----:B------:R-:W-:Y:S01]  /*0400*/  MOV R0, R6 ;  /* 0x0000000600007202 */ /* 0x000fe20000000f00 */
[----:B------:R-:W-:Y:S01]  /*0410*/  IMAD.MOV.U32 R4, RZ, RZ, R7 ;  /* 0x000000ffff047224 */ /* 0x000fe200078e0007 */
[----:B------:R-:W-:Y:S01]  /*0420*/  MOV R8, R16 ;  /* 0x0000001000087202 */ /* 0x000fe20000000f00 */
[----:B------:R-:W-:Y:S01]  /*0430*/  IMAD.MOV.U32 R7, RZ, RZ, R17 ;  /* 0x000000ffff077224 */ /* 0x000fe200078e0011 */
[----:B------:R-:W-:-:S07]  /*0440*/  MOV R6, 0x460 ;  /* 0x0000046000067802 */ /* 0x000fce0000000f00 */
[----:B------:R-:W-:Y:S05]  /*0450*/  CALL.REL.NOINC `($__internal_0_$__cuda_sm20_div_rn_f64_full) ;  /* 0x00000028009c7944 */ /* 0x000fea0003c00000 */
[----:B------:R-:W-:Y:S01]  /*0460*/  MOV R18, R4 ;  /* 0x0000000400127202 */ /* 0x000fe20000000f00 */
[----:B------:R-:W-:-:S07]  /*0470*/  IMAD.MOV.U32 R19, RZ, RZ, R0 ;  /* 0x000000ffff137224 */ /* 0x000fce00078e0000 */
.L_x_8:
[----:B------:R-:W-:Y:S05]  /*0480*/  BSYNC.RECONVERGENT B1 ;  /* 0x0000000000017941 */ /* 0x000fea0003800200 */
.L_x_7:
[----:B------:R-:W0:Y:S01]  /*0490*/  MUFU.RCP64H R7, R17 ;  /* 0x0000001100077308 */ /* 0x000e220000001800 */
[----:B------:R-:W-:Y:S01]  /*04a0*/  HFMA2 R6, -RZ, RZ, 0, 5.9604644775390625e-08 ;  /* 0x00000001ff067431 */ /* 0x000fe200000001ff */
[----:B------:R-:W-:Y:S01]  /*04b0*/  DADD R20, R22, -R20 ;  /* 0x0000000016147229 */ /* 0x000fe20000000814 */
[----:B------:R-:W-:Y:S09]  /*04c0*/  BSSY.RECONVERGENT B1, `(.L_x_9) ;  /* 0x0000015000017945 */ /* 0x000ff20003800200 */
        /* <DEDUP_REMOVED lines=12> */
[----:B------:R-:W-:Y:S01]  /*0590*/  IMAD.MOV.U32 R0, RZ, RZ, R20 ;  /* 0x000000ffff007224 */ /* 0x000fe200078e0014 */
[----:B------:R-:W-:Y:S01]  /*05a0*/  MOV R4, R21 ;  /* 0x0000001500047202 */ /* 0x000fe20000000f00 */
[----:B------:R-:W-:Y:S01]  /*05b0*/  IMAD.MOV.U32 R8, RZ, RZ, R16 ;  /* 0x000000ffff087224 */ /* 0x000fe200078e0010 */
[----:B------:R-:W-:Y:S02]  /*05c0*/  MOV R7, R17 ;  /* 0x0000001100077202 */ /* 0x000fe40000000f00 */
[----:B------:R-:W-:-:S07]  /*05d0*/  MOV R6, 0x5f0 ;  /* 0x000005f000067802 */ /* 0x000fce0000000f00 */
[----:B------:R-:W-:Y:S05]  /*05e0*/  CALL.REL.NOINC `($__internal_0_$__cuda_sm20_div_rn_f64_full) ;  /* 0x0000002800387944 */ /* 0x000fea0003c00000 */
[----:B------:R-:W-:Y:S01]  /*05f0*/  IMAD.MOV.U32 R6, RZ, RZ, R4 ;  /* 0x000000ffff067224 */ /* 0x000fe200078e0004 */
[----:B------:R-:W-:-:S07]  /*0600*/  MOV R7, R0 ;  /* 0x0000000000077202 */ /* 0x000fce0000000f00 */
.L_x_10:
[----:B------:R-:W-:Y:S05]  /*0610*/  BSYNC.RECONVERGENT B1 ;  /* 0x0000000000017941 */ /* 0x000fea0003800200 */
.L_x_9:
[----:B------:R-:W0:Y:S01]  /*0620*/  LDC.64 R8, c[0x0][0x390] ;  /* 0x0000e400ff087b82 */ /* 0x000e220000000a00 */
[----:B------:R-:W1:Y:S01]  /*0630*/  LDCU.64 UR4, c[0x0][0x400] ;  /* 0x00008000ff0477ac */ /* 0x000e620008000a00 */
[----:B0-----:R-:W-:-:S06]  /*0640*/  IMAD.WIDE.U32 R2, R2, 0x8, R8 ;  /* 0x0000000802027825 */ /* 0x001fcc00078e0008 */
[----:B------:R-:W2:Y:S02]  /*0650*/  LDG.E.64 R2, desc[UR6][R2.64] ;  /* 0x0000000602027981 */ /* 0x000ea4000c1e1b00 */
[----:B--2---:R-:W-:-:S08]  /*0660*/  DMUL R6, R2, R6 ;  /* 0x0000000602067228 */ /* 0x004fd00000000000 */
[----:B------:R-:W-:-:S08]  /*0670*/  DFMA R6, R2, R18, R6 ;  /* 0x000000120206722b */ /* 0x000fd00000000006 */
[----:B-1----:R-:W-:-:S08]  /*0680*/  DMUL R8, R6, UR4 ;  /* 0x0000000406087c28 */ /* 0x002fd00008000000 */
[----:B------:R-:W-:Y:S01]  /*0690*/  DFMA R6, R6, UR4, R8 ;  /* 0x0000000406067c2b */ /* 0x000fe20008000008 */
[----:B------:R-:W-:Y:S10]  /*06a0*/  BRA `(.L_x_11) ;  /* 0x00000004004c7947 */ /* 0x000ff40003800000 */
.L_x_1:
[----:B------:R-:W0:Y:S08]  /*06b0*/  LDC.64 R18, c[0x0][0x398] ;  /* 0x0000e600ff127b82 */ /* 0x000e300000000a00 */
[----:B------:R-:W1:Y:S01]  /*06c0*/  LDC.64 R2, c[0x0][0x398] ;  /* 0x0000e600ff027b82 */ /* 0x000e620000000a00 */
[----:B0-----:R-:W5:Y:S01]  /*06d0*/  LDG.E.64 R18, desc[UR6][R18.64] ;  /* 0x0000000612127981 */ /* 0x001f62000c1e1b00 */
[----:B------:R-:W-:Y:S01]  /*06e0*/  BSSY.RECONVERGENT B1, `(.L_x_12) ;  /* 0x0000015000017945 */ /* 0x000fe20003800200 */
[----:B------:R-:W-:-:S03]  /*06f0*/  DMUL R22, R22, 1000 ;  /* 0x408f400016167828 */ /* 0x000fc60000000000 */
[----:B------:R-:W-:Y:S01]  /*0700*/  BSSY.RELIABLE B2, `(.L_x_13) ;  /* 0x000000b000027945 */ /* 0x000fe20003800100 */
[----:B------:R-:W-:-:S07]  /*0710*/  IMAD.MOV.U32 R9, RZ, RZ, RZ ;  /* 0x000000ffff097224 */ /* 0x000fce00078e00ff */
.L_x_15:
[----:B-----5:R-:W-:Y:S01]  /*0720*/  DSETP.GT.AND P0, PT, R22, R18, PT ;  /* 0x000000121600722a */ /* 0x020fe20003f04000 */
[----:B------:R-:W-:Y:S01]  /*0730*/  MOV R20, R9 ;  /* 0x0000000900147202 */ /* 0x000fe20000000f00 */
[----:B-1----:R-:W-:-:S12]  /*0740*/  IMAD.WIDE.U32 R6, R9, 0x8, R2 ;  /* 0x0000000809067825 */ /* 0x002fd800078e0002 */
[----:B------:R-:W-:Y:S05]  /*0750*/  @!P0 BREAK.RELIABLE B2 ;  /* 0x0000000000028942 */ /* 0x000fea0003800100 */
[----:B------:R-:W-:Y:S05]  /*0760*/  @!P0 BRA `(.L_x_14) ;  /* 0x00000000002c8947 */ /* 0x000fea0003800000 */
[----:B------:R-:W2:Y:S01]  /*0770*/  LDG.E.64 R18, desc[UR6][R6.64+0x8] ;  /* 0x0000080606127981 */ /* 0x000ea2000c1e1b00 */
[----:B------:R-:W-:Y:S01]  /*0780*/  VIADD R9, R9, 0x1 ;  /* 0x0000000109097836 */ /* 0x000fe20000000000 */
[----:B--2---:R-:W-:-:S14]  /*0790*/  DSETP.GEU.AND P0, PT, R22, R18, PT ;  /* 0x000000121600722a */ /* 0x004fdc0003f0e000 */
[----:B------:R-:W-:Y:S05]  /*07a0*/  @!P0 BRA `(.L_x_15) ;  /* 0xfffffffc00dc8947 */ /* 0x000fea000383ffff */
[----:B------:R-:W-:Y:S05]  /*07b0*/  BSYNC.RELIABLE B2 ;  /* 0x0000000000027941 */ /* 0x000fea0003800100 */
.L_x_13:
[----:B------:R-:W2:Y:S01]  /*07c0*/  LDG.E.64 R6, desc[UR6][R6.64] ;  /* 0x0000000606067981 */ /* 0x000ea2000c1e1b00 */
[----:B------:R-:W-:Y:S01]  /*07d0*/  MOV R2, R18 ;  /* 0x0000001200027202 */ /* 0x000fe20000000f00 */
[----:B------:R-:W-:Y:S01]  /*07e0*/  IMAD.MOV.U32 R3, RZ, RZ, R19 ;  /* 0x000000ffff037224 */ /* 0x000fe200078e0013 */
[----:B--2---:R-:W-:Y:S01]  /*07f0*/  MOV R18, R6 ;  /* 0x0000000600127202 */ /* 0x004fe20000000f00 */
[----:B------:R-:W-:Y:S01]  /*0800*/  IMAD.MOV.U32 R19, RZ, RZ, R7 ;  /* 0x000000ffff137224 */ /* 0x000fe200078e0007 */
[----:B------:R-:W-:Y:S06]  /*0810*/  BRA `(.L_x_16) ;  /* 0x0000000000047947 */ /* 0x000fec0003800000 */
.L_x_14:
[----:B------:R0:W5:Y:S02]  /*0820*/  LDG.E.64 R2, desc[UR6][R6.64+0x8] ;  /* 0x0000080606027981 */ /* 0x000164000c1e1b00 */
.L_x_16:
[----:B------:R-:W-:Y:S05]  /*0830*/  BSYNC.RECONVERGENT B1 ;  /* 0x0000000000017941 */ /* 0x000fea0003800200 */
.L_x_12:
[----:B-----5:R-:W-:Y:S01]  /*0840*/  DADD R16, R2, -R18 ;  /* 0x0000000002107229 */ /* 0x020fe20000000812 */
[----:B0-----:R-:W-:Y:S01]  /*0850*/  MOV R6, 0x1 ;  /* 0x0000000100067802 */ /* 0x001fe20000000f00 */
[----:B------:R-:W-:Y:S04]  /*0860*/  BSSY.RECONVERGENT B1, `(.L_x_17) ;  /* 0x0000017000017945 */ /* 0x000fe80003800200 */
[----:B------:R-:W0:Y:S02]  /*0870*/  MUFU.RCP64H R7, R17 ;  /* 0x0000001100077308 */ /* 0x000e240000001800 */
[----:B0-----:R-:W-:-:S08]  /*0880*/  DFMA R8, -R16, R6, 1 ;  /* 0x3ff000001008742b */ /* 0x001fd00000000106 */
[----:B------:R-:W-:-:S08]  /*0890*/  DFMA R8, R8, R8, R8 ;  /* 0x000000080808722b */ /* 0x000fd00000000008 */
[----:B------:R-:W-:Y:S02]  /*08a0*/  DFMA R8, R6, R8, R6 ;  /* 0x000000080608722b */ /* 0x000fe40000000006 */
[----:B------:R-:W-:-:S06]  /*08b0*/  DADD R6, -R22, R2 ;  /* 0x0000000016067229 */ /* 0x000fcc0000000102 */
[----:B------:R-:W-:-:S04]  /*08c0*/  DFMA R12, -R16, R8, 1 ;  /* 0x3ff00000100c742b */ /* 0x000fc80000000108 */
[----:B------:R-:W-:-:S04]  /*08d0*/  FSETP.GEU.AND P1, PT, |R7|, 6.5827683646048100446e-37, PT ;  /* 0x036000000700780b */ /* 0x000fc80003f2e200 */
        /* <DEDUP_REMOVED lines=15> */
.L_x_18:
[----:B------:R-:W-:Y:S05]  /*09d0*/  BSYNC.RECONVERGENT B1 ;  /* 0x0000000000017941 */ /* 0x000fea0003800200 */
.L_x_17:
[----:B------:R-:W0:Y:S01]  /*09e0*/  MUFU.RCP64H R7, R17 ;  /* 0x0000001100077308 */ /* 0x000e220000001800 */
[----:B------:R-:W-:Y:S01]  /*09f0*/  IMAD.MOV.U32 R6, RZ, RZ, 0x1 ;  /* 0x00000001ff067424 */ /* 0x000fe200078e00ff */
        /* <DEDUP_REMOVED lines=22> */
.L_x_20:
[----:B------:R-:W-:Y:S05]  /*0b60*/  BSYNC.RECONVERGENT B1 ;  /* 0x0000000000017941 */ /* 0x000fea0003800200 */
.L_x_19:
[----:B------:R-:W0:Y:S01]  /*0b70*/  LDC.64 R8, c[0x0][0x3a0] ;  /* 0x0000e800ff087b82 */ /* 0x000e220000000a00 */
[----:B------:R-:W1:Y:S01]  /*0b80*/  LDCU.64 UR4, c[0x0][0x3f8] ;  /* 0x00007f00ff0477ac */ /* 0x000e620008000a00 */
[----:B0-----:R-:W-:-:S06]  /*0b90*/  IMAD.WIDE.U32 R20, R20, 0x8, R8 ;  /* 0x0000000814147825 */ /* 0x001fcc00078e0008 */
[----:B------:R-:W2:Y:S02]  /*0ba0*/  LDG.E.64 R20, desc[UR6][R20.64] ;  /* 0x0000000614147981 */ /* 0x000ea4000c1e1b00 */
[----:B--2---:R-:W-:-:S08]  /*0bb0*/  DMUL R6, R20, R6 ;  /* 0x0000000614067228 */ /* 0x004fd00000000000 */
[----:B------:R-:W-:-:S08]  /*0bc0*/  DFMA R6, R20, R2, R6 ;  /* 0x000000021406722b */ /* 0x000fd00000000006 */
[----:B-1----:R-:W-:-:S11]  /*0bd0*/  DMUL R6, R6, UR4 ;  /* 0x0000000406067c28 */ /* 0x002fd60008000000 */
.L_x_11:
[----:B------:R-:W-:Y:S05]  /*0be0*/  BSYNC.RECONVERGENT B0 ;  /* 0x0000000000007941 */ /* 0x000fea0003800200 */
.L_x_0:
[----:B------:R-:W-:Y:S05]  /*0bf0*/  WARPSYNC.ALL ;  /* 0x0000000000007948 */ /* 0x000fea0003800000 */
[----:B------:R-:W0:Y:S08]  /*0c00*/  LDC.64 R2, c[0x0][0x3e0] ;  /* 0x0000f800ff027b82 */ /* 0x000e300000000a00 */
[----:B------:R-:W1:Y:S08]  /*0c10*/  LDC.64 R16, c[0x0][0x3a8] ;  /* 0x0000ea00ff107b82 */ /* 0x000e700000000a00 */
[----:B------:R-:W2:Y:S01]  /*0c20*/  LDC.64 R8, c[0x0][0x3a8] ;  /* 0x0000ea00ff087b82 */ /* 0x000ea20000000a00 */
[----:B0-----:R-:W-:-:S05]  /*0c30*/  IMAD.WIDE R2, R5, 0x8, R2 ;  /* 0x0000000805027825 */ /* 0x001fca00078e0202 */
[----:B------:R0:W-:Y:S04]  /*0c40*/  STG.E.64 desc[UR6][R2.64], R6 ;  /* 0x0000000602007986 */ /* 0x0001e8000c101b06 */
[----:B------:R-:W3:Y:S04]  /*0c50*/  LDG.E.64 R18, desc[UR6][R10.64] ;  /* 0x000000060a127981 */ /* 0x000ee8000c1e1b00 */
[----:B-1----:R-:W5:Y:S01]  /*0c60*/  LDG.E.64 R16, desc[UR6][R16.64] ;  /* 0x0000000610107981 */ /* 0x002f62000c1e1b00 */
[----:B------:R-:W-:Y:S04]  /*0c70*/  BSSY.RECONVERGENT B0, `(.L_x_21) ;  /* 0x0000015000007945 */ /* 0x000fe80003800200 */
[----:B------:R-:W-:Y:S01]  /*0c80*/  BSSY.RELIABLE B1, `(.L_x_22) ;  /* 0x000000c000017945 */ /* 0x000fe20003800100 */
[----:B------:R-:W-:Y:S01]  /*0c90*/  MOV R13, RZ ;  /* 0x000000ff000d7202 */ /* 0x000fe20000000f00 */
[----:B0-23--:R-:W-:-:S11]  /*0ca0*/  DMUL R18, R18, 1000 ;  /* 0x408f400012127828 */ /* 0x00dfd60000000000 */
.L_x_24:
[----:B-----5:R-:W-:Y:S01]  /*0cb0*/  DSETP.GT.AND P0, PT, R18, R16, PT ;  /* 0x000000101200722a */ /* 0x020fe20003f04000 */
[----:B------:R-:W-:Y:S02]  /*0cc0*/  IMAD.MOV.U32 R22, RZ, RZ, R13 ;  /* 0x000000ffff167224 */ /* 0x000fe400078e000d */
[----:B------:R-:W-:-:S11]  /*0cd0*/  IMAD.WIDE.U32 R6, R13, 0x8, R8 ;  /* 0x000000080d067825 */ /* 0x000fd600078e0008 */
[----:B------:R-:W-:Y:S05]  /*0ce0*/  @!P0 BREAK.RELIABLE B1 ;  /* 0x0000000000018942 */ /* 0x000fea0003800100 */
[----:B------:R-:W-:Y:S05]  /*0cf0*/  @!P0 BRA `(.L_x_23) ;  /* 0x00000000002c8947 */ /* 0x000fea0003800000 */
[----:B------:R-:W2:Y:S01]  /*0d00*/  LDG.E.64 R16, desc[UR6][R6.64+0x8] ;  /* 0x0000080606107981 */ /* 0x000ea2000c1e1b00 */
[----:B------:R-:W-:Y:S01]  /*0d10*/  IADD3 R13, PT, PT, R13, 0x1, RZ ;  /* 0x000000010d0d7810 */ /* 0x000fe20007ffe0ff */
[----:B--2---:R-:W-:-:S14]  /*0d20*/  DSETP.GEU.AND P0, PT, R18, R16, PT ;  /* 0x000000101200722a */ /* 0x004fdc0003f0e000 */
[----:B------:R-:W-:Y:S05]  /*0d30*/  @!P0 BRA `(.L_x_24) ;  /* 0xfffffffc00dc8947 */ /* 0x000fea000383ffff */
[----:B------:R-:W-:Y:S05]  /*0d40*/  BSYNC.RELIABLE B1 ;  /* 0x0000000000017941 */ /* 0x000fea0003800100 */
.L_x_22:
[----:B------:R-:W2:Y:S01]  /*0d50*/  LDG.E.64 R6, desc[UR6][R6.64] ;  /* 0x0000000606067981 */ /* 0x000ea2000c1e1b00 */
[----:B------:R-:W-:Y:S01]  /*0d60*/  IMAD.MOV.U32 R2, RZ, RZ, R16 ;  /* 0x000000ffff027224 */ /* 0x000fe200078e0010 */
[----:B------:R-:W-:Y:S01]  /*0d70*/  MOV R3, R17 ;  /* 0x0000001100037202 */ /* 0x000fe20000000f00 */
[----:B--2---:R-:W-:Y:S01]  /*0d80*/  IMAD.MOV.U32 R16, RZ, RZ, R6 ;  /* 0x000000ffff107224 */ /* 0x004fe200078e0006 */
[----:B------:R-:W-:Y:S01]  /*0d90*/  MOV R17, R7 ;  /* 0x0000000700117202 */ /* 0x000fe20000000f00 */
[----:B------:R-:W-:Y:S06]  /*0da0*/  BRA `(.L_x_25) ;  /* 0x0000000000047947 */ /* 0x000fec0003800000 */
.L_x_23:
[----:B------:R0:W5:Y:S02]  /*0db0*/  LDG.E.64 R2, desc[UR6][R6.64+0x8] ;  /* 0x0000080606027981 */ /* 0x000164000c1e1b00 */
.L_x_25:
[----:B------:R-:W-:Y:S05]  /*0dc0*/  BSYNC.RECONVERGENT B0 ;  /* 0x0000000000007941 */ /* 0x000fea0003800200 */
.L_x_21:
[----:B------:R-:W-:Y:S05]  /*0dd0*/  WARPSYNC.ALL ;  /* 0x0000000000007948 */ /* 0x000fea0003800000 */
[----:B-----5:R-:W-:Y:S01]  /*0de0*/  DADD R20, R2, -R16 ;  /* 0x0000000002147229 */ /* 0x020fe20000000810 */
[----:B0-----:R-:W-:Y:S01]  /*0df0*/  IMAD.MOV.U32 R6, RZ, RZ, 0x1 ;  /* 0x00000001ff067424 */ /* 0x001fe200078e00ff */
        /* <DEDUP_REMOVED lines=23> */
.L_x_27:
[----:B------:R-:W-:Y:S05]  /*0f70*/  BSYNC.RECONVERGENT B0 ;  /* 0x0000000000007941 */ /* 0x000fea0003800200 */
.L_x_26:
        /* <DEDUP_REMOVED lines=24> */
.L_x_29:
[----:B------:R-:W-:Y:S05]  /*1100*/  BSYNC.RECONVERGENT B0 ;  /* 0x0000000000007941 */ /* 0x000fea0003800200 */
.L_x_28:
[----:B------:R-:W0:Y:S01]  /*1110*/  LDC.64 R8, c[0x0][0x3b0] ;  /* 0x0000ec00ff087b82 */ /* 0x000e220000000a00 */
[----:B------:R-:W1:Y:S01]  /*1120*/  LDCU.64 UR4, c[0x0][0x3f8] ;  /* 0x00007f00ff0477ac */ /* 0x000e620008000a00 */
[----:B0-----:R-:W-:-:S06]  /*1130*/  IMAD.WIDE.U32 R22, R22, 0x8, R8 ;  /* 0x0000000816167825 */ /* 0x001fcc00078e0008 */
[----:B------:R-:W0:Y:S01]  /*1140*/  LDC.64 R8, c[0x0][0x3e8] ;  /* 0x0000fa00ff087b82 */ /* 0x000e220000000a00 */
[----:B------:R-:W2:Y:S01]  /*1150*/  LDG.E.64 R22, desc[UR6][R22.64] ;  /* 0x0000000616167981 */ /* 0x000ea2000c1e1b00 */
[----:B0-----:R-:W-:Y:S01]  /*1160*/  IMAD.WIDE R8, R5, 0x8, R8 ;  /* 0x0000000805087825 */ /* 0x001fe200078e0208 */
[----:B--2---:R-:W-:-:S08]  /*1170*/  DMUL R6, R22, R6 ;  /* 0x0000000616067228 */ /* 0x004fd00000000000 */
[----:B------:R-:W-:Y:S01]  /*1180*/  DFMA R6, R22, R2, R6 ;  /* 0x000000021606722b */ /* 0x000fe20000000006 */
[----:B------:R-:W-:-:S07]  /*1190*/  CS2R R2, SRZ ;  /* 0x0000000000027805 */ /* 0x000fce000001ff00 */
[----:B-1----:R-:W-:Y:S01]  /*11a0*/  DMUL R6, R6, UR4 ;  /* 0x0000000406067c28 */ /* 0x002fe20008000000 */
[----:B------:R-:W0:Y:S06]  /*11b0*/  LDCU UR4, c[0x0][0x410] ;  /* 0x00008200ff0477ac */ /* 0x000e2c0008000800 */
[----:B------:R1:W-:Y:S01]  /*11c0*/  STG.E.64 desc[UR6][R8.64], R6 ;  /* 0x0000000608007986 */ /* 0x0003e2000c101b06 */
[----:B0-----:R-:W-:-:S09]  /*11d0*/  UISETP.GE.AND UP0, UPT, UR4, 0x1, UPT ;  /* 0x000000010400788c */ /* 0x001fd2000bf06270 */
[----:B-1----:R-:W-:Y:S05]  /*11e0*/  BRA.U !UP0, `(.L_x_30) ;  /* 0x0000001908c07547 */ /* 0x002fea000b800000 */
[----:B------:R0:W5:Y:S01]  /*11f0*/  LDG.E.64 R18, desc[UR6][R10.64] ;  /* 0x000000060a127981 */ /* 0x000162000c1e1b00 */
[----:B------:R-:W-:Y:S01]  /*1200*/  CS2R R2, SRZ ;  /* 0x0000000000027805 */ /* 0x000fe2000001ff00 */
[----:B------:R-:W1:Y:S01]  /*1210*/  LDCU.64 UR18, c[0x0][0x408] ;  /* 0x00008100ff1277ac */ /* 0x000e620008000a00 */
[----:B------:R-:W2:Y:S01]  /*1220*/  LDCU.64 UR16, c[0x0][0x3c0] ;  /* 0x00007800ff1077ac */ /* 0x000ea20008000a00 */
[----:B------:R-:W3:Y:S01]  /*1230*/  LDCU.64 UR14, c[0x0][0x3b8] ;  /* 0x00007700ff0e77ac */ /* 0x000ee20008000a00 */
[----:B------:R-:W4:Y:S01]  /*1240*/  LDCU.64 UR12, c[0x0][0x3c8] ;  /* 0x00007900ff0c77ac */ /* 0x000f220008000a00 */
[----:B------:R-:W0:Y:S01]  /*1250*/  LDCU.64 UR10, c[0x0][0x3d8] ;  /* 0x00007b00ff0a77ac */ /* 0x000e220008000a00 */
[----:B------:R-:W0:Y:S01]  /*1260*/  LDCU.64 UR8, c[0x0][0x3d0] ;  /* 0x00007a00ff0877ac */ /* 0x000e220008000a00 */
[----:B------:R-:W-:-:S12]  /*1270*/  UIADD3 UR4, UPT, UPT, -UR4, URZ, URZ ;  /* 0x000000ff04047290 */ /* 0x000fd8000fffe1ff */
.L_x_41:
[----:B0--3--:R-:W-:Y:S01]  /*1280*/  IMAD.U32 R10, RZ, RZ, UR14 ;  /* 0x0000000eff0a7e24 */ /* 0x009fe2000f8e00ff */
[----:B------:R-:W-:-:S06]  /*1290*/  MOV R11, UR15 ;  /* 0x0000000f000b7c02 */ /* 0x000fcc0008000f00 */
[----:B------:R-:W3:Y:S01]  /*12a0*/  LDG.E.64 R10, desc[UR6][R10.64] ;  /* 0x000000060a0a7981 */ /* 0x000ee2000c1e1b00 */
[----:B--2---:R-:W-:Y:S01]  /*12b0*/  IMAD.U32 R8, RZ, RZ, UR16 ;  /* 0x00000010ff087e24 */ /* 0x004fe2000f8e00ff */
[----:B------:R-:W-:-:S06]  /*12c0*/  MOV R9, UR17 ;  /* 0x0000001100097c02 */ /* 0x000fcc0008000f00 */
[----:B-----5:R-:W5:Y:S01]  /*12d0*/  LDG.E.64 R8, desc[UR6][R8.64] ;  /* 0x0000000608087981 */ /* 0x020f62000c1e1b00 */
[----:B------:R-:W-:Y:S01]  /*12e0*/  IMAD.MOV.U32 R6, RZ, RZ, 0x3f800000 ;  /* 0x3f800000ff067424 */ /* 0x000fe200078e00ff */
[----:B---3--:R-:W0:Y:S02]  /*12f0*/  F2F.F32.F64 R0, R10 ;  /* 0x0000000a00007310 */ /* 0x008e240000301000 */
[----:B0-----:R-:W-:-:S13]  /*1300*/  FSETP.NEU.AND P0, PT, R0, 1, PT ;  /* 0x3f8000000000780b */ /* 0x001fda0003f0d000 */
[----:B------:R-:W-:Y:S05]  /*1310*/  @!P0 BRA `(.L_x_31) ;  /* 0x0000000400048947 */ /* 0x000fea0003800000 */
[----:B------:R-:W-:-:S13]  /*1320*/  FSETP.NAN.AND P0, PT, |R0|, |R0|, PT ;  /* 0x400000000000720b */ /* 0x000fda0003f08200 */
[----:B------:R-:W-:Y:S01]  /*1330*/  @P0 FADD R6, R0, 2 ;  /* 0x4000000000060421 */ /* 0x000fe20000000000 */
[----:B------:R-:W-:Y:S06]  /*1340*/  @P0 BRA `(.L_x_31) ;  /* 0x0000000000f80947 */ /* 0x000fec0003800000 */
[C---:B------:R-:W-:Y:S01]  /*1350*/  FMUL R7, |R0|.reuse, 16777216 ;  /* 0x4b80000000077820 */ /* 0x040fe20000400200 */
[----:B------:R-:W-:Y:S02]  /*1360*/  FSETP.GEU.AND P0, PT, |R0|, 1.175494350822287508e-38, PT ;  /* 0x008000000000780b */ /* 0x000fe40003f0e200 */
[----:B------:R-:W-:Y:S02]  /*1370*/  MOV R17, 0x3a2c32e4 ;  /* 0x3a2c32e400117802 */ /* 0x000fe40000000f00 */
[----:B------:R-:W-:-:S04]  /*1380*/  FSEL R7, R7, |R0|, !P0 ;  /* 0x4000000007077208 */ /* 0x000fc80004000000 */
[----:B------:R-:W-:-:S04]  /*1390*/  IADD3 R4, PT, PT, R7, -0x3f3504f3, RZ ;  /* 0xc0cafb0d07047810 */ /* 0x000fc80007ffe0ff */
[----:B------:R-:W-:-:S04]  /*13a0*/  LOP3.LUT R4, R4, 0xff800000, RZ, 0xc0, !PT ;  /* 0xff80000004047812 */ /* 0x000fc800078ec0ff */
[----:B------:R-:W-:Y:S01]  /*13b0*/  I2FP.F32.S32 R6, R4 ;  /* 0x0000000400067245 */ /* 0x000fe20000201400 */
[----:B------:R-:W-:-:S04]  /*13c0*/  IMAD.IADD R7, R7, 0x1, -R4 ;  /* 0x0000000107077824 */ /* 0x000fc800078e0a04 */
[C---:B------:R-:W-:Y:S01]  /*13d0*/  FADD R12, R7.reuse, 1 ;  /* 0x3f800000070c7421 */ /* 0x040fe20000000000 */
[----:B------:R-:W-:Y:S01]  /*13e0*/  FADD R13, R7, -1 ;  /* 0xbf800000070d7421 */ /* 0x000fe20000000000 */
[----:B------:R-:W-:Y:S02]  /*13f0*/  FSEL R7, RZ, -24, P0 ;  /* 0xc1c00000ff077808 */ /* 0x000fe40000000000 */
[----:B------:R-:W-:Y:S01]  /*1400*/  FSETP.NEU.AND P0, PT, |R0|, +INF , PT ;  /* 0x7f8000000000780b */ /* 0x000fe20003f0d200 */
[----:B------:R-:W-:Y:S01]  /*1410*/  FADD R15, R13, R13 ;  /* 0x0000000d0d0f7221 */ /* 0x000fe20000000000 */
[----:B------:R-:W0:Y:S01]  /*1420*/  MUFU.RCP R12, R12 ;  /* 0x0000000c000c7308 */ /* 0x000e220000001000 */
[----:B------:R-:W-:Y:S01]  /*1430*/  FFMA R7, R6, 1.1920928955078125e-07, R7 ;  /* 0x3400000006077823 */ /* 0x000fe20000000007 */
[----:B------:R-:W-:-:S13]  /*1440*/  FSETP.NEU.AND P0, PT, R0, RZ, P0 ;  /* 0x000000ff0000720b */ /* 0x000fda000070d000 */
[----:B------:R-:W-:Y:S01]  /*1450*/  @!P0 FADD R0, R0, R0 ;  /* 0x0000000000008221 */ /* 0x000fe20000000000 */
[----:B0-----:R-:W-:-:S04]  /*1460*/  FMUL R4, R12, R15 ;  /* 0x0000000f0c047220 */ /* 0x001fc80000400000 */
[----:B------:R-:W-:Y:S01]  /*1470*/  FADD R15, R13, -R4 ;  /* 0x800000040d0f7221 */ /* 0x000fe20000000000 */
[CC--:B------:R-:W-:Y:S01]  /*1480*/  FMUL R14, R4.reuse, R4.reuse ;  /* 0x00000004040e7220 */ /* 0x0c0fe20000400000 */
[----:B------:R-:W-:Y:S02]  /*1490*/  FFMA R6, R4, 1.4426950216293334961, R7 ;  /* 0x3fb8aa3b04067823 */ /* 0x000fe40000000007 */
[----:B------:R-:W-:Y:S01]  /*14a0*/  FADD R16, R15, R15 ;  /* 0x0000000f0f107221 */ /* 0x000fe20000000000 */
[C---:B------:R-:W-:Y:S01]  /*14b0*/  FFMA R15, R14.reuse, R17, 0.0032181653659790754318 ;  /* 0x3b52e7db0e0f7423 */ /* 0x040fe20000000011 */
[----:B------:R-:W-:Y:S02]  /*14c0*/  FADD R7, R7, -R6 ;  /* 0x8000000607077221 */ /* 0x000fe40000000000 */
[----:B------:R-:W-:Y:S01]  /*14d0*/  FFMA R13, R13, -R4, R16 ;  /* 0x800000040d0d7223 */ /* 0x000fe20000000010 */
[----:B------:R-:W-:Y:S01]  /*14e0*/  FFMA R15, R14, R15, 0.018033718690276145935 ;  /* 0x3c93bb730e0f7423 */ /* 0x000fe2000000000f */
[----:B------:R-:W-:-:S02]  /*14f0*/  FFMA R16, R4, 1.4426950216293334961, R7 ;  /* 0x3fb8aa3b04107823 */ /* 0x000fc40000000007 */
[----:B------:R-:W-:Y:S01]  /*1500*/  FMUL R13, R12, R13 ;  /* 0x0000000d0c0d7220 */ /* 0x000fe20000400000 */
[----:B------:R-:W-:-:S03]  /*1510*/  FFMA R15, R14, R15, 0.12022458761930465698 ;  /* 0x3df6384f0e0f7423 */ /* 0x000fc6000000000f */
[----:B------:R-:W-:Y:S01]  /*1520*/  FFMA R7, R13, 1.4426950216293334961, R16 ;  /* 0x3fb8aa3b0d077823 */ /* 0x000fe20000000010 */
[----:B------:R-:W-:-:S03]  /*1530*/  FMUL R15, R14, R15 ;  /* 0x0000000f0e0f7220 */ /* 0x000fc60000400000 */
[----:B------:R-:W-:Y:S01]  /*1540*/  FFMA R14, R4, 1.9251366722983220825e-08, R7 ;  /* 0x32a55e34040e7823 */ /* 0x000fe20000000007 */
[----:B------:R-:W-:-:S04]  /*1550*/  FMUL R12, R15, 3 ;  /* 0x404000000f0c7820 */ /* 0x000fc80000400000 */
[----:B------:R-:W-:-:S04]  /*1560*/  FFMA R12, R13, R12, R14 ;  /* 0x0000000c0d0c7223 */ /* 0x000fc8000000000e */
[----:B------:R-:W-:-:S04]  /*1570*/  FFMA R15, R4, R15, R12 ;  /* 0x0000000f040f7223 */ /* 0x000fc8000000000c */
[----:B------:R-:W-:-:S04]  /*1580*/  FADD R7, R6, R15 ;  /* 0x0000000f06077221 */ /* 0x000fc80000000000 */
[----:B------:R-:W-:Y:S01]  /*1590*/  FMUL R4, R7, 2 ;  /* 0x4000000007047820 */ /* 0x000fe20000400000 */
[----:B------:R-:W-:-:S03]  /*15a0*/  FADD R6, -R6, R7 ;  /* 0x0000000706067221 */ /* 0x000fc60000000100 */
[----:B------:R-:W0:Y:S01]  /*15b0*/  FRND R13, R4 ;  /* 0x00000004000d7307 */ /* 0x000e220000201000 */
[----:B------:R-:W-:Y:S01]  /*15c0*/  FADD R6, R15, -R6 ;  /* 0x800000060f067221 */ /* 0x000fe20000000000 */
[----:B------:R-:W-:Y:S01]  /*15d0*/  FFMA R7, R7, 2, -R4 ;  /* 0x4000000007077823 */ /* 0x000fe20000000804 */
[----:B------:R-:W-:Y:S01]  /*15e0*/  IMAD.MOV.U32 R15, RZ, RZ, 0x391fcb8e ;  /* 0x391fcb8eff0f7424 */ /* 0x000fe200078e00ff */
[----:B------:R-:W-:Y:S02]  /*15f0*/  FSETP.GT.AND P2, PT, |R4|, 152, PT ;  /* 0x431800000400780b */ /* 0x000fe40003f44200 */
[----:B------:R-:W-:Y:S02]  /*1600*/  FFMA R7, R6, 2, R7 ;  /* 0x4000000006077823 */ /* 0x000fe40000000007 */
[----:B------:R-:W2:Y:S01]  /*1610*/  F2I.NTZ R12, R4 ;  /* 0x00000004000c7305 */ /* 0x000ea20000203100 */
[----:B0-----:R-:W-:Y:S01]  /*1620*/  FADD R6, R4, -R13 ;  /* 0x8000000d04067221 */ /* 0x001fe20000000000 */
[----:B------:R-:W-:-:S03]  /*1630*/  FSETP.GT.AND P1, PT, R13, RZ, PT ;  /* 0x000000ff0d00720b */ /* 0x000fc60003f24000 */
[----:B------:R-:W-:-:S04]  /*1640*/  FADD R6, R6, R7 ;  /* 0x0000000706067221 */ /* 0x000fc80000000000 */
[----:B------:R-:W-:-:S04]  /*1650*/  FFMA R7, R6, R15, 0.0013391353422775864601 ;  /* 0x3aaf85ed06077423 */ /* 0x000fc8000000000f */
[----:B------:R-:W-:-:S04]  /*1660*/  FFMA R7, R6, R7, 0.0096188392490148544312 ;  /* 0x3c1d985606077423 */ /* 0x000fc80000000007 */
[----:B------:R-:W-:-:S04]  /*1670*/  FFMA R7, R6, R7, 0.055503588169813156128 ;  /* 0x3d6357bb06077423 */ /* 0x000fc80000000007 */
[----:B------:R-:W-:Y:S01]  /*1680*/  FFMA R13, R6, R7, 0.24022644758224487305 ;  /* 0x3e75fdec060d7423 */ /* 0x000fe20000000007 */
[----:B------:R-:W-:Y:S02]  /*1690*/  SEL R7, RZ, 0x83000000, P1 ;  /* 0x83000000ff077807 */ /* 0x000fe40000800000 */
[----:B------:R-:W-:Y:S01]  /*16a0*/  FSETP.GEU.AND P1, PT, R4, RZ, PT ;  /* 0x000000ff0400720b */ /* 0x000fe20003f2e000 */
[----:B------:R-:W-:Y:S01]  /*16b0*/  FFMA R15, R6, R13, 0.69314718246459960938 ;  /* 0x3f317218060f7423 */ /* 0x000fe2000000000d */
[----:B------:R-:W-:Y:S02]  /*16c0*/  IADD3 R13, PT, PT, R7, 0x7f000000, RZ ;  /* 0x7f000000070d7810 */ /* 0x000fe40007ffe0ff */
[----:B--2---:R-:W-:Y:S01]  /*16d0*/  LEA R12, R12, -R7, 0x17 ;  /* 0x800000070c0c7211 */ /* 0x004fe200078eb8ff */
[----:B------:R-:W-:Y:S01]  /*16e0*/  FFMA R4, R6, R15, 1 ;  /* 0x3f80000006047423 */ /* 0x000fe2000000000f */
[----:B------:R-:W-:-:S03]  /*16f0*/  FSEL R6, RZ, +INF , !P1 ;  /* 0x7f800000ff067808 */ /* 0x000fc60004800000 */
[----:B------:R-:W-:-:S04]  /*1700*/  FMUL R13, R13, R4 ;  /* 0x000000040d0d7220 */ /* 0x000fc80000400000 */
[----:B------:R-:W-:Y:S01]  /*1710*/  @!P2 FMUL R6, R12, R13 ;  /* 0x0000000d0c06a220 */ /* 0x000fe20000400000 */
[----:B------:R-:W-:-:S07]  /*1720*/  @!P0 LOP3.LUT R6, R0, 0x7fffffff, RZ, 0xc0, !PT ;  /* 0x7fffffff00068812 */ /* 0x000fce00078ec0ff */
.L_x_31:
[----:B------:R-:W0:Y:S01]  /*1730*/  F2F.F64.F32 R6, R6 ;  /* 0x0000000600067310 */ /* 0x000e220000201800 */
[----:B------:R-:W-:Y:S01]  /*1740*/  IMAD.MOV.U32 R12, RZ, RZ, 0x1 ;  /* 0x00000001ff0c7424 */ /* 0x000fe200078e00ff */
[----:B-1---5:R-:W-:-:S10]  /*1750*/  DMUL R20, R8, UR18 ;  /* 0x0000001208147c28 */ /* 0x022fd40008000000 */
[----:B------:R-:W-:Y:S01]  /*1760*/  FSETP.GEU.AND P1, PT, |R21|, 6.5827683646048100446e-37, PT ;  /* 0x036000001500780b */ /* 0x000fe20003f2e200 */
[----:B0-----:R-:W0:Y:S02]  /*1770*/  MUFU.RCP64H R13, R7 ;  /* 0x00000007000d7308 */ /* 0x001e240000001800 */
        /* <DEDUP_REMOVED lines=12> */
[----:B------:R-:W-:Y:S02]  /*1840*/  MOV R0, R20 ;  /* 0x0000001400007202 */ /* 0x000fe40000000f00 */
[----:B------:R-:W-:Y:S02]  /*1850*/  MOV R4, R21 ;  /* 0x0000001500047202 */ /* 0x000fe40000000f00 */
[----:B------:R-:W-:-:S07]  /*1860*/  MOV R6, 0x1880 ;  /* 0x0000188000067802 */ /* 0x000fce0000000f00 */
[----:B----4-:R-:W-:Y:S05]  /*1870*/  CALL.REL.NOINC `($__internal_0_$__cuda_sm20_div_rn_f64_full) ;  /* 0x0000001400947944 */ /* 0x010fea0003c00000 */
[----:B------:R-:W-:Y:S02]  /*1880*/  MOV R16, R4 ;  /* 0x0000000400107202 */ /* 0x000fe40000000f00 */
[----:B------:R-:W-:-:S07]  /*1890*/  MOV R17, R0 ;  /* 0x0000000000117202 */ /* 0x000fce0000000f00 */
.L_x_32:
[----:B------:R-:W0:Y:S01]  /*18a0*/  MUFU.RCP64H R7, R19 ;  /* 0x0000001300077308 */ /* 0x000e220000001800 */
[----:B------:R-:W-:Y:S01]  /*18b0*/  IMAD.MOV.U32 R6, RZ, RZ, 0x1 ;  /* 0x00000001ff067424 */ /* 0x000fe200078e00ff */
[----:B------:R-:W-:Y:S01]  /*18c0*/  FSETP.GEU.AND P1, PT, |R11|, 6.5827683646048100446e-37, PT ;  /* 0x036000000b00780b */ /* 0x000fe20003f2e200 */
[----:B------:R-:W-:Y:S04]  /*18d0*/  BSSY.RECONVERGENT B0, `(.L_x_33) ;  /* 0x0000014000007945 */ /* 0x000fe80003800200 */
        /* <DEDUP_REMOVED lines=13> */
[----:B------:R-:W-:Y:S02]  /*19b0*/  MOV R4, R11 ;  /* 0x0000000b00047202 */ /* 0x000fe40000000f00 */
[----:B------:R-:W-:Y:S02]  /*19c0*/  MOV R7, R19 ;  /* 0x0000001300077202 */ /* 0x000fe40000000f00 */
[----:B------:R-:W-:-:S07]  /*19d0*/  MOV R6, 0x19f0 ;  /* 0x000019f000067802 */ /* 0x000fce0000000f00 */
[----:B----4-:R-:W-:Y:S05]  /*19e0*/  CALL.REL.NOINC `($__internal_0_$__cuda_sm20_div_rn_f64_full) ;  /* 0x0000001400387944 */ /* 0x010fea0003c00000 */
[----:B------:R-:W-:Y:S01]  /*19f0*/  MOV R6, R4 ;  /* 0x0000000400067202 */ /* 0x000fe20000000f00 */
[----:B------:R-:W-:-:S07]  /*1a00*/  IMAD.MOV.U32 R7, RZ, RZ, R0 ;  /* 0x000000ffff077224 */ /* 0x000fce00078e0000 */
.L_x_34:
[----:B----4-:R-:W-:Y:S05]  /*1a10*/  BSYNC.RECONVERGENT B0 ;  /* 0x0000000000007941 */ /* 0x010fea0003800200 */
.L_x_33:
[----:B------:R-:W-:Y:S02]  /*1a20*/  MOV R8, UR12 ;  /* 0x0000000c00087c02 */ /* 0x000fe40008000f00 */
[----:B------:R-:W-:-:S06]  /*1a30*/  MOV R9, UR13 ;  /* 0x0000000d00097c02 */ /* 0x000fcc0008000f00 */
[----:B------:R-:W2:Y:S01]  /*1a40*/  LDG.E.64 R8, desc[UR6][R8.64] ;  /* 0x0000000608087981 */ /* 0x000ea2000c1e1b00 */
[----:B------:R-:W0:Y:S01]  /*1a50*/  F2F.F32.F64 R10, R6 ;  /* 0x00000006000a7310 */ /* 0x000e220000301000 */
[----:B------:R-:W-:Y:S01]  /*1a60*/  BSSY.RECONVERGENT B0, `(.L_x_35) ;  /* 0x000005b000007945 */ /* 0x000fe20003800200 */
[C---:B0-----:R-:W-:Y:S01]  /*1a70*/  FMUL R11, |R10|.reuse, 16777216 ;  /* 0x4b8000000a0b7820 */ /* 0x041fe20000400200 */
[----:B------:R-:W-:-:S04]  /*1a80*/  FSETP.GEU.AND P0, PT, |R10|, 1.175494350822287508e-38, PT ;  /* 0x008000000a00780b */ /* 0x000fc80003f0e200 */
[----:B------:R-:W-:-:S05]  /*1a90*/  FSEL R11, R11, |R10|, !P0 ;  /* 0x4000000a0b0b7208 */ /* 0x000fca0004000000 */
[----:B------:R-:W-:-:S05]  /*1aa0*/  VIADD R0, R11, 0xc0cafb0d ;  /* 0xc0cafb0d0b007836 */ /* 0x000fca0000000000 */
[----:B------:R-:W-:-:S04]  /*1ab0*/  LOP3.LUT R4, R0, 0xff800000, RZ, 0xc0, !PT ;  /* 0xff80000000047812 */ /* 0x000fc800078ec0ff */
[-C--:B------:R-:W-:Y:S02]  /*1ac0*/  IADD3 R0, PT, PT, R11, -R4.reuse, RZ ;  /* 0x800000040b007210 */ /* 0x080fe40007ffe0ff */
[----:B------:R-:W-:-:S03]  /*1ad0*/  I2FP.F32.S32 R13, R4 ;  /* 0x00000004000d7245 */ /* 0x000fc60000201400 */
[C---:B------:R-:W-:Y:S01]  /*1ae0*/  FADD R11, R0.reuse, 1 ;  /* 0x3f800000000b7421 */ /* 0x040fe20000000000 */
[----:B------:R-:W-:Y:S01]  /*1af0*/  FADD R15, R0, -1 ;  /* 0xbf800000000f7421 */ /* 0x000fe20000000000 */
[----:B------:R-:W-:-:S03]  /*1b00*/  FSEL R0, RZ, -24, P0 ;  /* 0xc1c00000ff007808 */ /* 0x000fc60000000000 */
[----:B------:R-:W-:Y:S01]  /*1b10*/  FADD R12, R15, R15 ;  /* 0x0000000f0f0c7221 */ /* 0x000fe20000000000 */
[----:B------:R-:W0:Y:S01]  /*1b20*/  MUFU.RCP R11, R11 ;  /* 0x0000000b000b7308 */ /* 0x000e220000001000 */
[----:B------:R-:W-:Y:S01]  /*1b30*/  FFMA R13, R13, 1.1920928955078125e-07, R0 ;  /* 0x340000000d0d7823 */ /* 0x000fe20000000000 */
[----:B------:R-:W-:Y:S02]  /*1b40*/  HFMA2 R0, -RZ, RZ, 0.771484375, 0.21533203125 ;  /* 0x3a2c32e4ff007431 */ /* 0x000fe400000001ff */
[----:B0-----:R-:W-:-:S04]  /*1b50*/  FMUL R4, R11, R12 ;  /* 0x0000000c0b047220 */ /* 0x001fc80000400000 */
[----:B------:R-:W-:Y:S01]  /*1b60*/  FADD R12, R15, -R4 ;  /* 0x800000040f0c7221 */ /* 0x000fe20000000000 */
[----:B------:R-:W-:-:S03]  /*1b70*/  FMUL R21, R4, R4 ;  /* 0x0000000404157220 */ /* 0x000fc60000400000 */
[----:B------:R-:W-:Y:S01]  /*1b80*/  FADD R14, R12, R12 ;  /* 0x0000000c0c0e7221 */ /* 0x000fe20000000000 */
[C---:B------:R-:W-:Y:S01]  /*1b90*/  FFMA R12, R4.reuse, 1.4426950216293334961, R13 ;  /* 0x3fb8aa3b040c7823 */ /* 0x040fe2000000000d */
[----:B------:R-:W-:Y:S02]  /*1ba0*/  FFMA R20, R21, R0, 0.0032181653659790754318 ;  /* 0x3b52e7db15147423 */ /* 0x000fe40000000000 */
[----:B------:R-:W-:Y:S01]  /*1bb0*/  FFMA R14, R15, -R4, R14 ;  /* 0x800000040f0e7223 */ /* 0x000fe2000000000e */
[----:B------:R-:W-:Y:S01]  /*1bc0*/  FADD R13, R13, -R12 ;  /* 0x8000000c0d0d7221 */ /* 0x000fe20000000000 */
[----:B------:R-:W-:Y:S02]  /*1bd0*/  FFMA R20, R21, R20, 0.018033718690276145935 ;  /* 0x3c93bb7315147423 */ /* 0x000fe40000000014 */
[----:B------:R-:W-:Y:S01]  /*1be0*/  FMUL R14, R11, R14 ;  /* 0x0000000e0b0e7220 */ /* 0x000fe20000400000 */
[----:B------:R-:W-:Y:S01]  /*1bf0*/  FFMA R13, R4, 1.4426950216293334961, R13 ;  /* 0x3fb8aa3b040d7823 */ /* 0x000fe2000000000d */
        /* <DEDUP_REMOVED lines=8> */
[----:B------:R-:W-:-:S04]  /*1c80*/  FADD R12, -R12, R4 ;  /* 0x000000040c0c7221 */ /* 0x000fc80000000100 */
[----:B------:R-:W-:Y:S01]  /*1c90*/  FADD R12, R11, -R12 ;  /* 0x8000000c0b0c7221 */ /* 0x000fe20000000000 */
[----:B--2---:R-:W0:Y:S02]  /*1ca0*/  F2F.F32.F64 R9, R8 ;  /* 0x0000000800097310 */ /* 0x004e240000301000 */
[----:B0-----:R-:W-:-:S06]  /*1cb0*/  FMUL R14, R9, R4 ;  /* 0x00000004090e7220 */ /* 0x001fcc0000400000 */
[----:B------:R-:W0:Y:S01]  /*1cc0*/  FRND R13, R14 ;  /* 0x0000000e000d7307 */ /* 0x000e220000201000 */
[C---:B------:R-:W-:Y:S01]  /*1cd0*/  FFMA R11, R9.reuse, R4, -R14 ;  /* 0x00000004090b7223 */ /* 0x040fe2000000080e */
[----:B------:R-:W-:Y:S01]  /*1ce0*/  IMAD.MOV.U32 R4, RZ, RZ, 0x391fcb8e ;  /* 0x391fcb8eff047424 */ /* 0x000fe200078e00ff */
[C---:B------:R-:W-:Y:S02]  /*1cf0*/  FSETP.GT.AND P1, PT, |R14|.reuse, 152, PT ;  /* 0x431800000e00780b */ /* 0x040fe40003f24200 */
[----:B------:R-:W-:Y:S01]  /*1d00*/  FFMA R11, R9, R12, R11 ;  /* 0x0000000c090b7223 */ /* 0x000fe2000000000b */
[C---:B------:R-:W-:Y:S01]  /*1d10*/  FSETP.GEU.AND P2, PT, R14.reuse, RZ, PT ;  /* 0x000000ff0e00720b */ /* 0x040fe20003f4e000 */
[----:B0-----:R-:W-:Y:S01]  /*1d20*/  FADD R12, R14, -R13 ;  /* 0x8000000d0e0c7221 */ /* 0x001fe20000000000 */
[----:B------:R-:W-:-:S03]  /*1d30*/  FSETP.GT.AND P0, PT, R13, RZ, PT ;  /* 0x000000ff0d00720b */ /* 0x000fc60003f04000 */
[----:B------:R-:W-:Y:S01]  /*1d40*/  FADD R15, R11, R12 ;  /* 0x0000000c0b0f7221 */ /* 0x000fe20000000000 */
[----:B------:R-:W-:Y:S01]  /*1d50*/  FMUL R11, R9, 0.5 ;  /* 0x3f000000090b7820 */ /* 0x000fe20000400000 */
[----:B------:R-:W0:Y:S01]  /*1d60*/  F2I.NTZ R12, R14 ;  /* 0x0000000e000c7305 */ /* 0x000e220000203100 */
[----:B------:R-:W-:Y:S01]  /*1d70*/  SEL R13, RZ, 0x83000000, P0 ;  /* 0x83000000ff0d7807 */ /* 0x000fe20000000000 */
[----:B------:R-:W-:Y:S01]  /*1d80*/  FFMA R8, R15, R4, 0.0013391353422775864601 ;  /* 0x3aaf85ed0f087423 */ /* 0x000fe20000000004 */
[----:B------:R-:W-:-:S03]  /*1d90*/  FSETP.NEU.AND P0, PT, R9, RZ, PT ;  /* 0x000000ff0900720b */ /* 0x000fc60003f0d000 */
[C---:B------:R-:W-:Y:S01]  /*1da0*/  FFMA R8, R15.reuse, R8, 0.0096188392490148544312 ;  /* 0x3c1d98560f087423 */ /* 0x040fe20000000008 */
[----:B------:R-:W-:Y:S01]  /*1db0*/  FSETP.EQ.OR P0, PT, R10, 1, !P0 ;  /* 0x3f8000000a00780b */ /* 0x000fe20004702400 */
[----:B------:R-:W1:Y:S02]  /*1dc0*/  FRND.TRUNC R11, R11 ;  /* 0x0000000b000b7307 */ /* 0x000e64000020d000 */
[----:B------:R-:W-:-:S04]  /*1dd0*/  FFMA R8, R15, R8, 0.055503588169813156128 ;  /* 0x3d6357bb0f087423 */ /* 0x000fc80000000008 */
[----:B------:R-:W-:-:S04]  /*1de0*/  FFMA R8, R15, R8, 0.24022644758224487305 ;  /* 0x3e75fdec0f087423 */ /* 0x000fc80000000008 */
[----:B------:R-:W-:-:S04]  /*1df0*/  FFMA R8, R15, R8, 0.69314718246459960938 ;  /* 0x3f3172180f087423 */ /* 0x000fc80000000008 */
[----:B------:R-:W-:Y:S01]  /*1e00*/  FFMA R8, R15, R8, 1 ;  /* 0x3f8000000f087423 */ /* 0x000fe20000000008 */
[----:B------:R-:W-:Y:S02]  /*1e10*/  IADD3 R15, PT, PT, R13, 0x7f000000, RZ ;  /* 0x7f0000000d0f7810 */ /* 0x000fe40007ffe0ff */
[----:B0-----:R-:W-:Y:S01]  /*1e20*/  LEA R13, R12, -R13, 0x17 ;  /* 0x8000000d0c0d7211 */ /* 0x001fe200078eb8ff */
[----:B-1----:R-:W-:Y:S02]  /*1e30*/  FADD R12, R11, R11 ;  /* 0x0000000b0b0c7221 */ /* 0x002fe40000000000 */
[----:B------:R-:W-:-:S04]  /*1e40*/  FMUL R8, R8, R15 ;  /* 0x0000000f08087220 */ /* 0x000fc80000400000 */
[----:B------:R-:W-:Y:S01]  /*1e50*/  FMUL R13, R8, R13 ;  /* 0x0000000d080d7220 */ /* 0x000fe20000400000 */
[----:B------:R-:W-:Y:S01]  /*1e60*/  IMAD.MOV.U32 R8, RZ, RZ, 0x3f800000 ;  /* 0x3f800000ff087424 */ /* 0x000fe200078e00ff */
[----:B------:R-:W-:Y:S01]  /*1e70*/  @P1 FSEL R13, RZ, +INF , !P2 ;  /* 0x7f800000ff0d1808 */ /* 0x000fe20005000000 */
[----:B------:R-:W-:Y:S06]  /*1e80*/  @P0 BRA `(.L_x_36) ;  /* 0x0000000000600947 */ /* 0x000fec0003800000 */
[----:B------:R-:W-:-:S04]  /*1e90*/  FSETP.NAN.AND P0, PT, |R9|, |R9|, PT ;  /* 0x400000090900720b */ /* 0x000fc80003f08200 */
[----:B------:R-:W-:-:S13]  /*1ea0*/  FSETP.NUM.AND P0, PT, |R10|, |R10|, !P0 ;  /* 0x4000000a0a00720b */ /* 0x000fda0004707200 */
[----:B------:R-:W-:Y:S01]  /*1eb0*/  @!P0 FADD R8, R10, R9 ;  /* 0x000000090a088221 */ /* 0x000fe20000000000 */
[----:B------:R-:W-:Y:S06]  /*1ec0*/  @!P0 BRA `(.L_x_36) ;  /* 0x0000000000508947 */ /* 0x000fec0003800000 */
[----:B------:R-:W-:Y:S01]  /*1ed0*/  FSETP.NEU.AND P0, PT, |R10|, +INF , PT ;  /* 0x7f8000000a00780b */ /* 0x000fe20003f0d200 */
[----:B------:R-:W-:-:S03]  /*1ee0*/  FADD R12, R9, -R12 ;  /* 0x8000000c090c7221 */ /* 0x000fc60000000000 */
[----:B------:R-:W-:-:S04]  /*1ef0*/  FSETP.NEU.AND P0, PT, R10, RZ, P0 ;  /* 0x000000ff0a00720b */ /* 0x000fc8000070d000 */
[----:B------:R-:W-:Y:S02]  /*1f00*/  FSETP.GEU.OR P1, PT, R9, RZ, P0 ;  /* 0x000000ff0900720b */ /* 0x000fe4000072e400 */
[----:B------:R-:W-:-:S07]  /*1f10*/  FSETP.NEU.AND P2, PT, |R12|, 1, !P0 ;  /* 0x3f8000000c00780b */ /* 0x000fce000474d200 */
[----:B------:R-:W-:-:S05]  /*1f20*/  @!P0 FADD R11, R10, R10 ;  /* 0x0000000a0a0b8221 */ /* 0x000fca0000000000 */
[----:B------:R-:W-:-:S04]  /*1f30*/  @!P1 LOP3.LUT R11, R11, 0x7f800000, RZ, 0x3c, !PT ;  /* 0x7f8000000b0b9812 */ /* 0x000fc800078e3cff */
[----:B------:R-:W-:-:S04]  /*1f40*/  @P2 LOP3.LUT R11, R11, 0x7fffffff, RZ, 0xc0, !PT ;  /* 0x7fffffff0b0b2812 */ /* 0x000fc800078ec0ff */
[----:B------:R-:W-:Y:S01]  /*1f50*/  @!P0 MOV R8, R11 ;  /* 0x0000000b00088202 */ /* 0x000fe20000000f00 */
[----:B------:R-:W-:Y:S06]  /*1f60*/  @!P0 BRA `(.L_x_36) ;  /* 0x0000000000288947 */ /* 0x000fec0003800000 */
[----:B------:R-:W-:Y:S02]  /*1f70*/  FSETP.NEU.AND P0, PT, |R9|, +INF , PT ;  /* 0x7f8000000900780b */ /* 0x000fe40003f0d200 */
[----:B------:R-:W-:-:S13]  /*1f80*/  FSETP.EQ.AND P1, PT, R10, -1, PT ;  /* 0xbf8000000a00780b */ /* 0x000fda0003f22000 */
[----:B------:R-:W-:Y:S05]  /*1f90*/  @!P0 BRA P1, `(.L_x_36) ;  /* 0x00000000001c8947 */ /* 0x000fea0000800000 */
[----:B------:R-:W-:-:S13]  /*1fa0*/  FSETP.GEU.AND P1, PT, R10, RZ, PT ;  /* 0x000000ff0a00720b */ /* 0x000fda0003f2e000 */
[----:B------:R-:W0:Y:S01]  /*1fb0*/  @!P1 FRND.FLOOR R8, R9 ;  /* 0x0000000900089307 */ /* 0x000e220000205000 */
[----:B------:R-:W-:-:S04]  /*1fc0*/  @!P1 FSETP.NEU.AND P2, PT, |R12|, 1, PT ;  /* 0x3f8000000c00980b */ /* 0x000fc80003f4d200 */
[----:B------:R-:W-:Y:S02]  /*1fd0*/  @!P1 FSEL R10, R13, -R13, P2 ;  /* 0x8000000d0d0a9208 */ /* 0x000fe40001000000 */
[----:B0-----:R-:W-:Y:S02]  /*1fe0*/  @!P1 FSETP.NEU.AND P0, PT, R8, R9, PT ;  /* 0x000000090800920b */ /* 0x001fe40003f0d000 */
[----:B------:R-:W-:Y:S02]  /*1ff0*/  MOV R8, R13 ;  /* 0x0000000d00087202 */ /* 0x000fe40000000f00 */
[----:B------:R-:W-:-:S09]  /*2000*/  @!P1 FSEL R8, R10, +QNAN , !P0 ;  /* 0x7fffffff0a089808 */ /* 0x000fd20004000000 */
.L_x_36:
[----:B------:R-:W-:Y:S05]  /*2010*/  BSYNC.RECONVERGENT B0 ;  /* 0x0000000000007941 */ /* 0x000fea0003800200 */
.L_x_35:
[----:B------:R-:W-:Y:S01]  /*2020*/  IMAD.U32 R10, RZ, RZ, UR10 ;  /* 0x0000000aff0a7e24 */ /* 0x000fe2000f8e00ff */
[----:B------:R-:W-:-:S06]  /*2030*/  MOV R11, UR11 ;  /* 0x0000000b000b7c02 */ /* 0x000fcc0008000f00 */
[----:B------:R-:W2:Y:S01]  /*2040*/  LDG.E.64 R10, desc[UR6][R10.64] ;  /* 0x000000060a0a7981 */ /* 0x000ea2000c1e1b00 */
[----:B------:R-:W-:Y:S01]  /*2050*/  DADD R6, -R6, 1 ;  /* 0x3ff0000006067429 */ /* 0x000fe20000000100 */
[----:B------:R-:W-:Y:S09]  /*2060*/  BSSY.RECONVERGENT B0, `(.L_x_37) ;  /* 0x000005c000007945 */ /* 0x000ff20003800200 */
[----:B------:R-:W0:Y:S02]  /*2070*/  F2F.F32.F64 R6, R6 ;  /* 0x0000000600067310 */ /* 0x000e240000301000 */
[C---:B0-----:R-:W-:Y:S01]  /*2080*/  FMUL R9, |R6|.reuse, 16777216 ;  /* 0x4b80000006097820 */ /* 0x041fe20000400200 */
[----:B------:R-:W-:-:S04]  /*2090*/  FSETP.GEU.AND P0, PT, |R6|, 1.175494350822287508e-38, PT ;  /* 0x008000000600780b */ /* 0x000fc80003f0e200 */
[----:B------:R-:W-:-:S04]  /*20a0*/  FSEL R9, R9, |R6|, !P0 ;  /* 0x4000000609097208 */ /* 0x000fc80004000000 */
[----:B------:R-:W-:-:S04]  /*20b0*/  IADD3 R12, PT, PT, R9, -0x3f3504f3, RZ ;  /* 0xc0cafb0d090c7810 */ /* 0x000fc80007ffe0ff */
[----:B------:R-:W-:-:S05]  /*20c0*/  LOP3.LUT R14, R12, 0xff800000, RZ, 0xc0, !PT ;  /* 0xff8000000c0e7812 */ /* 0x000fca00078ec0ff */
[----:B------:R-:W-:Y:S01]  /*20d0*/  IMAD.IADD R9, R9, 0x1, -R14 ;  /* 0x0000000109097824 */ /* 0x000fe200078e0a0e */
[----:B------:R-:W-:-:S03]  /*20e0*/  I2FP.F32.S32 R14, R14 ;  /* 0x0000000e000e7245 */ /* 0x000fc60000201400 */
[C---:B------:R-:W-:Y:S01]  /*20f0*/  FADD R12, R9.reuse, 1 ;  /* 0x3f800000090c7421 */ /* 0x040fe20000000000 */
[----:B------:R-:W-:Y:S01]  /*2100*/  FADD R20, R9, -1 ;  /* 0xbf80000009147421 */ /* 0x000fe20000000000 */
[----:B------:R-:W-:-:S03]  /*2110*/  FSEL R9, RZ, -24, P0 ;  /* 0xc1c00000ff097808 */ /* 0x000fc60000000000 */
[----:B------:R-:W-:Y:S01]  /*2120*/  FADD R13, R20, R20 ;  /* 0x00000014140d7221 */ /* 0x000fe20000000000 */
[----:B------:R-:W0:Y:S01]  /*2130*/  MUFU.RCP R12, R12 ;  /* 0x0000000c000c7308 */ /* 0x000e220000001000 */
[----:B------:R-:W-:Y:S02]  /*2140*/  FFMA R14, R14, 1.1920928955078125e-07, R9 ;  /* 0x340000000e0e7823 */ /* 0x000fe40000000009 */
        /* <DEDUP_REMOVED lines=25> */
[C---:B------:R-:W-:Y:S02]  /*22e0*/  FSETP.GT.AND P1, PT, |R12|.reuse, 152, PT ;  /* 0x431800000c00780b */ /* 0x040fe40003f24200 */
[----:B------:R-:W-:Y:S01]  /*22f0*/  FSETP.GEU.AND P2, PT, R12, RZ, PT ;  /* 0x000000ff0c00720b */ /* 0x000fe20003f4e000 */
[----:B------:R-:W-:-:S03]  /*2300*/  FFMA R9, R11, R22, R9 ;  /* 0x000000160b097223 */ /* 0x000fc60000000009 */
[----:B------:R-:W1:Y:S01]  /*2310*/  F2I.NTZ R15, R12 ;  /* 0x0000000c000f7305 */ /* 0x000e620000203100 */
[----:B0-----:R-:W-:Y:S01]  /*2320*/  FADD R14, R12, -R7 ;  /* 0x800000070c0e7221 */ /* 0x001fe20000000000 */
[----:B------:R-:W-:Y:S01]  /*2330*/  FSETP.GT.AND P0, PT, R7, RZ, PT ;  /* 0x000000ff0700720b */ /* 0x000fe20003f04000 */
[----:B------:R-:W-:Y:S02]  /*2340*/  FMUL R7, R11, 0.5 ;  /* 0x3f0000000b077820 */ /* 0x000fe40000400000 */
[----:B------:R-:W-:Y:S01]  /*2350*/  FADD R13, R9, R14 ;  /* 0x0000000e090d7221 */ /* 0x000fe20000000000 */
[----:B------:R-:W-:Y:S02]  /*2360*/  SEL R20, RZ, 0x83000000, P0 ;  /* 0x83000000ff147807 */ /* 0x000fe40000000000 */
[----:B------:R-:W0:Y:S01]  /*2370*/  F2F.F64.F32 R8, R8 ;  /* 0x0000000800087310 */ /* 0x000e220000201800 */
[----:B------:R-:W-:Y:S01]  /*2380*/  FSETP.NEU.AND P0, PT, R11, RZ, PT ;  /* 0x000000ff0b00720b */ /* 0x000fe20003f0d000 */
[----:B------:R-:W-:-:S03]  /*2390*/  FFMA R10, R13, R4, 0.0013391353422775864601 ;  /* 0x3aaf85ed0d0a7423 */ /* 0x000fc60000000004 */
[----:B------:R-:W-:Y:S01]  /*23a0*/  FSETP.EQ.OR P0, PT, R6, 1, !P0 ;  /* 0x3f8000000600780b */ /* 0x000fe20004702400 */
[----:B------:R-:W-:-:S04]  /*23b0*/  FFMA R10, R13, R10, 0.0096188392490148544312 ;  /* 0x3c1d98560d0a7423 */ /* 0x000fc8000000000a */
[----:B------:R-:W-:-:S04]  /*23c0*/  FFMA R10, R13, R10, 0.055503588169813156128 ;  /* 0x3d6357bb0d0a7423 */ /* 0x000fc8000000000a */
[----:B------:R-:W-:Y:S01]  /*23d0*/  FFMA R10, R13, R10, 0.24022644758224487305 ;  /* 0x3e75fdec0d0a7423 */ /* 0x000fe2000000000a */
[----:B0-----:R-:W-:-:S03]  /*23e0*/  DMUL R16, R8, R16 ;  /* 0x0000001008107228 */ /* 0x001fc60000000000 */
[C---:B------:R-:W-:Y:S02]  /*23f0*/  FFMA R14, R13.reuse, R10, 0.69314718246459960938 ;  /* 0x3f3172180d0e7423 */ /* 0x040fe4000000000a */
[----:B------:R0:W2:Y:S02]  /*2400*/  FRND.TRUNC R10, R7 ;  /* 0x00000007000a7307 */ /* 0x0000a4000020d000 */
[----:B------:R-:W-:Y:S01]  /*2410*/  FFMA R14, R13, R14, 1 ;  /* 0x3f8000000d0e7423 */ /* 0x000fe2000000000e */
[----:B------:R-:W-:Y:S02]  /*2420*/  IADD3 R13, PT, PT, R20, 0x7f000000, RZ ;  /* 0x7f000000140d7810 */ /* 0x000fe40007ffe0ff */
[----:B-1----:R-:W-:-:S03]  /*2430*/  LEA R20, R15, -R20, 0x17 ;  /* 0x800000140f147211 */ /* 0x002fc600078eb8ff */
[----:B------:R-:W-:Y:S01]  /*2440*/  FMUL R13, R14, R13 ;  /* 0x0000000d0e0d7220 */ /* 0x000fe20000400000 */
[----:B0-----:R-:W-:-:S03]  /*2450*/  IMAD.MOV.U32 R7, RZ, RZ, 0x3f800000 ;  /* 0x3f800000ff077424 */ /* 0x001fc600078e00ff */
[----:B------:R-:W-:Y:S01]  /*2460*/  FMUL R13, R13, R20 ;  /* 0x000000140d0d7220 */ /* 0x000fe20000400000 */
[----:B------:R-:W-:Y:S01]  /*2470*/  @P1 FSEL R13, RZ, +INF , !P2 ;  /* 0x7f800000ff0d1808 */ /* 0x000fe20005000000 */
[----:B--2---:R-:W-:Y:S01]  /*2480*/  FADD R10, R10, R10 ;  /* 0x0000000a0a0a7221 */ /* 0x004fe20000000000 */
        /* <DEDUP_REMOVED lines=18> */
[----:B------:R-:W-:Y:S02]  /*25b0*/  FSETP.GEU.AND P1, PT, R6, RZ, PT ;  /* 0x000000ff0600720b */ /* 0x000fe40003f2e000 */
[----:B------:R-:W-:-:S11]  /*25c0*/  MOV R7, R13 ;  /* 0x0000000d00077202 */ /* 0x000fd60000000f00 */
[----:B------:R-:W0:Y:S01]  /*25d0*/  @!P1 FRND.FLOOR R6, R11 ;  /* 0x0000000b00069307 */ /* 0x000e220000205000 */
[----:B------:R-:W-:Y:S02]  /*25e0*/  @!P1 FSETP.NEU.AND P2, PT, |R10|, 1, PT ;  /* 0x3f8000000a00980b */ /* 0x000fe40003f4d200 */
[----:B0-----:R-:W-:Y:S02]  /*25f0*/  @!P1 FSETP.NEU.AND P0, PT, R6, R11, PT ;  /* 0x0000000b0600920b */ /* 0x001fe40003f0d000 */
[----:B------:R-:W-:-:S04]  /*2600*/  @!P1 FSEL R6, R13, -R13, P2 ;  /* 0x8000000d0d069208 */ /* 0x000fc80001000000 */
[----:B------:R-:W-:-:S07]  /*2610*/  @!P1 FSEL R7, R6, +QNAN , !P0 ;  /* 0x7fffffff06079808 */ /* 0x000fce0004000000 */
.L_x_38:
[----:B------:R-:W-:Y:S05]  /*2620*/  BSYNC.RECONVERGENT B0 ;  /* 0x0000000000007941 */ /* 0x000fea0003800200 */
.L_x_37:
[----:B------:R-:W-:Y:S01]  /*2630*/  IMAD.U32 R8, RZ, RZ, UR8 ;  /* 0x00000008ff087e24 */ /* 0x000fe2000f8e00ff */
[----:B------:R-:W-:-:S06]  /*2640*/  MOV R9, UR9 ;  /* 0x0000000900097c02 */ /* 0x000fcc0008000f00 */
[----:B------:R-:W2:Y:S01]  /*2650*/  LDG.E.64 R8, desc[UR6][R8.64] ;  /* 0x0000000608087981 */ /* 0x000ea2000c1e1b00 */
[C---:B------:R-:W-:Y:S01]  /*2660*/  FMUL R6, |R7|.reuse, 16777216 ;  /* 0x4b80000007067820 */ /* 0x040fe20000400200 */
[----:B------:R-:W-:Y:S01]  /*2670*/  FSETP.GEU.AND P0, PT, |R7|, 1.175494350822287508e-38, PT ;  /* 0x008000000700780b */ /* 0x000fe20003f0e200 */
[----:B------:R-:W-:Y:S03]  /*2680*/  BSSY.RECONVERGENT B0, `(.L_x_39) ;  /* 0x0000057000007945 */ /* 0x000fe60003800200 */
[----:B------:R-:W-:-:S04]  /*2690*/  FSEL R6, R6, |R7|, !P0 ;  /* 0x4000000706067208 */ /* 0x000fc80004000000 */
[----:B------:R-:W-:-:S04]  /*26a0*/  IADD3 R10, PT, PT, R6, -0x3f3504f3, RZ ;  /* 0xc0cafb0d060a7810 */ /* 0x000fc80007ffe0ff */
[----:B------:R-:W-:Y:S02]  /*26b0*/  LOP3.LUT R11, R10, 0xff800000, RZ, 0xc0, !PT ;  /* 0xff8000000a0b7812 */ /* 0x000fe400078ec0ff */
[----:B------:R-:W-:-:S03]  /*26c0*/  FSEL R10, RZ, -24, P0 ;  /* 0xc1c00000ff0a7808 */ /* 0x000fc60000000000 */
[----:B------:R-:W-:Y:S01]  /*26d0*/  IMAD.IADD R6, R6, 0x1, -R11 ;  /* 0x0000000106067824 */ /* 0x000fe200078e0a0b */
[----:B------:R-:W-:-:S03]  /*26e0*/  I2FP.F32.S32 R11, R11 ;  /* 0x0000000b000b7245 */ /* 0x000fc60000201400 */
[C---:B------:R-:W-:Y:S01]  /*26f0*/  FADD R12, R6.reuse, 1 ;  /* 0x3f800000060c7421 */ /* 0x040fe20000000000 */
[----:B------:R-:W-:Y:S01]  /*2700*/  FADD R13, R6, -1 ;  /* 0xbf800000060d7421 */ /* 0x000fe20000000000 */
[----:B------:R-:W-:-:S03]  /*2710*/  FFMA R11, R11, 1.1920928955078125e-07, R10 ;  /* 0x340000000b0b7823 */ /* 0x000fc6000000000a */
[----:B------:R-:W-:Y:S01]  /*2720*/  FADD R15, R13, R13 ;  /* 0x0000000d0d0f7221 */ /* 0x000fe20000000000 */
[----:B------:R-:W0:Y:S03]  /*2730*/  MUFU.RCP R12, R12 ;  /* 0x0000000c000c7308 */ /* 0x000e260000001000 */
[----:B0-----:R-:W-:-:S04]  /*2740*/  FMUL R6, R12, R15 ;  /* 0x0000000f0c067220 */ /* 0x001fc80000400000 */
[----:B------:R-:W-:Y:S01]  /*2750*/  FADD R14, R13, -R6 ;  /* 0x800000060d0e7221 */ /* 0x000fe20000000000 */
[C---:B------:R-:W-:Y:S01]  /*2760*/  FMUL R15, R6.reuse, R6 ;  /* 0x00000006060f7220 */ /* 0x040fe20000400000 */
[----:B------:R-:W-:Y:S02]  /*2770*/  FFMA R10, R6, 1.4426950216293334961, R11 ;  /* 0x3fb8aa3b060a7823 */ /* 0x000fe4000000000b */
[----:B------:R-:W-:Y:S01]  /*2780*/  FADD R14, R14, R14 ;  /* 0x0000000e0e0e7221 */ /* 0x000fe20000000000 */
[----:B------:R-:W-:Y:S01]  /*2790*/  FFMA R0, R15, R0, 0.0032181653659790754318 ;  /* 0x3b52e7db0f007423 */ /* 0x000fe20000000000 */
[----:B------:R-:W-:Y:S02]  /*27a0*/  FADD R11, R11, -R10 ;  /* 0x8000000a0b0b7221 */ /* 0x000fe40000000000 */
[----:B------:R-:W-:Y:S01]  /*27b0*/  FFMA R13, R13, -R6, R14 ;  /* 0x800000060d0d7223 */ /* 0x000fe2000000000e */
[----:B------:R-:W-:-:S03]  /*27c0*/  FFMA R0, R15, R0, 0.018033718690276145935 ;  /* 0x3c93bb730f007423 */ /* 0x000fc60000000000 */
        /* <DEDUP_REMOVED lines=21> */
[----:B------:R-:W-:-:S03]  /*2920*/  FSETP.GT.AND P0, PT, R6, RZ, PT ;  /* 0x000000ff0600720b */ /* 0x000fc60003f04000 */
[----:B------:R-:W-:Y:S01]  /*2930*/  FADD R13, R0, R13 ;  /* 0x0000000d000d7221 */ /* 0x000fe20000000000 */
[C---:B------:R-:W-:Y:S01]  /*2940*/  FMUL R0, R8.reuse, 0.5 ;  /* 0x3f00000008007820 */ /* 0x040fe20000400000 */
[----:B------:R-:W-:Y:S02]  /*2950*/  SEL R6, RZ, 0x83000000, P0 ;  /* 0x83000000ff067807 */ /* 0x000fe40000000000 */
[C---:B------:R-:W-:Y:S01]  /*2960*/  FFMA R4, R13.reuse, R4, 0.0013391353422775864601 ;  /* 0x3aaf85ed0d047423 */ /* 0x040fe20000000004 */
[----:B------:R-:W-:Y:S02]  /*2970*/  FSETP.NEU.AND P0, PT, R8, RZ, PT ;  /* 0x000000ff0800720b */ /* 0x000fe40003f0d000 */
[----:B------:R-:W0:Y:S01]  /*2980*/  FRND.TRUNC R0, R0 ;  /* 0x0000000000007307 */ /* 0x000e22000020d000 */
[----:B------:R-:W-:Y:S01]  /*2990*/  FFMA R4, R13, R4, 0.0096188392490148544312 ;  /* 0x3c1d98560d047423 */ /* 0x000fe20000000004 */
[----:B------:R-:W-:Y:S02]  /*29a0*/  FSETP.EQ.OR P0, PT, R7, 1, !P0 ;  /* 0x3f8000000700780b */ /* 0x000fe40004702400 */
[----:B-1----:R-:W-:Y:S01]  /*29b0*/  LEA R9, R9, -R6, 0x17 ;  /* 0x8000000609097211 */ /* 0x002fe200078eb8ff */
[----:B------:R-:W-:-:S04]  /*29c0*/  FFMA R4, R13, R4, 0.055503588169813156128 ;  /* 0x3d6357bb0d047423 */ /* 0x000fc80000000004 */
[----:B------:R-:W-:-:S04]  /*29d0*/  FFMA R4, R13, R4, 0.24022644758224487305 ;  /* 0x3e75fdec0d047423 */ /* 0x000fc80000000004 */
[----:B------:R-:W-:-:S04]  /*29e0*/  FFMA R4, R13, R4, 0.69314718246459960938 ;  /* 0x3f3172180d047423 */ /* 0x000fc80000000004 */
[----:B------:R-:W-:Y:S01]  /*29f0*/  FFMA R4, R13, R4, 1 ;  /* 0x3f8000000d047423 */ /* 0x000fe20000000004 */
[----:B------:R-:W-:Y:S01]  /*2a00*/  IADD3 R13, PT, PT, R6, 0x7f000000, RZ ;  /* 0x7f000000060d7810 */ /* 0x000fe20007ffe0ff */
[----:B------:R-:W-:-:S04]  /*2a10*/  IMAD.MOV.U32 R6, RZ, RZ, 0x3f800000 ;  /* 0x3f800000ff067424 */ /* 0x000fc800078e00ff */
[----:B------:R-:W-:-:S04]  /*2a20*/  FMUL R4, R4, R13 ;  /* 0x0000000d04047220 */ /* 0x000fc80000400000 */
[----:B------:R-:W-:Y:S01]  /*2a30*/  FMUL R4, R4, R9 ;  /* 0x0000000904047220 */ /* 0x000fe20000400000 */
[----:B0-----:R-:W-:Y:S01]  /*2a40*/  FADD R9, R0, R0 ;  /* 0x0000000000097221 */ /* 0x001fe20000000000 */
        /* <DEDUP_REMOVED lines=22> */
[----:B------:R-:W-:-:S04]  /*2bb0*/  @!P1 FSETP.NEU.AND P2, PT, |R9|, 1, PT ;  /* 0x3f8000000900980b */ /* 0x000fc80003f4d200 */
[----:B------:R-:W-:Y:S02]  /*2bc0*/  @!P1 FSEL R0, R4, -R4, P2 ;  /* 0x8000000404009208 */ /* 0x000fe40001000000 */
[----:B0-----:R-:W-:-:S04]  /*2bd0*/  @!P1 FSETP.NEU.AND P0, PT, R7, R8, PT ;  /* 0x000000080700920b */ /* 0x001fc80003f0d000 */
[----:B------:R-:W-:-:S09]  /*2be0*/  @!P1 FSEL R6, R0, +QNAN , !P0 ;  /* 0x7fffffff00069808 */ /* 0x000fd20004000000 */
.L_x_40:
[----:B------:R-:W-:Y:S05]  /*2bf0*/  BSYNC.RECONVERGENT B0 ;  /* 0x0000000000007941 */ /* 0x000fea0003800200 */
.L_x_39:
[----:B------:R-:W0:Y:S01]  /*2c00*/  F2F.F64.F32 R6, R6 ;  /* 0x0000000600067310 */ /* 0x000e220000201800 */
[----:B------:R-:W-:Y:S02]  /*2c10*/  UIADD3 UR8, UP0, UPT, UR8, 0x8, URZ ;  /* 0x0000000808087890 */ /* 0x000fe4000ff1e0ff */
[----:B------:R-:W-:Y:S02]  /*2c20*/  UIADD3 UR4, UPT, UPT, UR4, 0x1, URZ ;  /* 0x0000000104047890 */ /* 0x000fe4000fffe0ff */
[----:B------:R-:W-:Y:S02]  /*2c30*/  UIADD3.X UR9, UPT, UPT, URZ, UR9, URZ, UP0, !UPT ;  /* 0x00000009ff097290 */ /* 0x000fe400087fe4ff */
[----:B------:R-:W-:Y:S02]  /*2c40*/  UISETP.NE.AND UP0, UPT, UR4, URZ, UPT ;  /* 0x000000ff0400728c */ /* 0x000fe4000bf05270 */
[----:B------:R-:W-:Y:S02]  /*2c50*/  UIADD3 UR10, UP1, UPT, UR10, 0x8, URZ ;  /* 0x000000080a0a7890 */ /* 0x000fe4000ff3e0ff */
[----:B------:R-:W-:-:S02]  /*2c60*/  UIADD3 UR12, UP2, UPT, UR12, 0x8, URZ ;  /* 0x000000080c0c7890 */ /* 0x000fc4000ff5e0ff */
[----:B------:R-:W-:Y:S01]  /*2c70*/  UIADD3 UR14, UP3, UPT, UR14, 0x8, URZ ;  /* 0x000000080e0e7890 */ /* 0x000fe2000ff7e0ff */
[----:B0-----:R-:W-:Y:S01]  /*2c80*/  DFMA R2, R16, R6, R2 ;  /* 0x000000061002722b */ /* 0x001fe20000000002 */
[----:B------:R-:W-:Y:S02]  /*2c90*/  UIADD3 UR16, UP4, UPT, UR16, 0x8, URZ ;  /* 0x0000000810107890 */ /* 0x000fe4000ff9e0ff */
[----:B------:R-:W-:Y:S02]  /*2ca0*/  UIADD3.X UR11, UPT, UPT, URZ, UR11, URZ, UP1, !UPT ;  /* 0x0000000bff0b7290 */ /* 0x000fe40008ffe4ff */
[----:B------:R-:W-:Y:S02]  /*2cb0*/  UIADD3.X UR13, UPT, UPT, URZ, UR13, URZ, UP2, !UPT ;  /* 0x0000000dff0d7290 */ /* 0x000fe400097fe4ff */
[----:B------:R-:W-:Y:S02]  /*2cc0*/  UIADD3.X UR15, UPT, UPT, URZ, UR15, URZ, UP3, !UPT ;  /* 0x0000000fff0f7290 */ /* 0x000fe40009ffe4ff */
[----:B------:R-:W-:Y:S01]  /*2cd0*/  UIADD3.X UR17, UPT, UPT, URZ, UR17, URZ, UP4, !UPT ;  /* 0x00000011ff117290 */ /* 0x000fe2000a7fe4ff */
[----:B------:R-:W-:Y:S11]  /*2ce0*/  BRA.U UP0, `(.L_x_41) ;  /* 0xffffffe500647547 */ /* 0x000ff6000b83ffff */
.L_x_30:
[----:B------:R-:W0:Y:S01]  /*2cf0*/  MUFU.RCP64H R7, 10000 ;  /* 0x40c3880000077908 */ /* 0x000e220000001800 */
[----:B------:R-:W-:Y:S01]  /*2d00*/  IMAD.MOV.U32 R10, RZ, RZ, 0x0 ;  /* 0x00000000ff0a7424 */ /* 0x000fe200078e00ff */
[----:B------:R-:W-:Y:S01]  /*2d10*/  MOV R11, 0x40c38800 ;  /* 0x40c38800000b7802 */ /* 0x000fe20000000f00 */
[----:B------:R-:W-:Y:S01]  /*2d20*/  BSSY.RECONVERGENT B0, `(.L_x_42) ;  /* 0x0000016000007945 */ /* 0x000fe20003800200 */
[----:B------:R-:W-:Y:S02]  /*2d30*/  MOV R6, 0x1 ;  /* 0x0000000100067802 */ /* 0x000fe40000000f00 */
[----:B------:R-:W-:-:S04]  /*2d40*/  FSETP.GEU.AND P1, PT, |R3|, 6.5827683646048100446e-37, PT ;  /* 0x036000000300780b */ /* 0x000fc80003f2e200 */
[----:B0-----:R-:W-:-:S08]  /*2d50*/  DFMA R8, R6, -R10, 1 ;  /* 0x3ff000000608742b */ /* 0x001fd0000000080a */
[----:B------:R-:W-:-:S08]  /*2d60*/  DFMA R8, R8, R8, R8 ;  /* 0x000000080808722b */ /* 0x000fd00000000008 */
[----:B------:R-:W-:-:S08]  /*2d70*/  DFMA R8, R6, R8, R6 ;  /* 0x000000080608722b */ /* 0x000fd00000000006 */
[----:B------:R-:W-:-:S08]  /*2d80*/  DFMA R6, R8, -R10, 1 ;  /* 0x3ff000000806742b */ /* 0x000fd0000000080a */
[----:B------:R-:W-:-:S08]  /*2d90*/  DFMA R6, R8, R6, R8 ;  /* 0x000000060806722b */ /* 0x000fd00000000008 */
[----:B------:R-:W-:-:S08]  /*2da0*/  DMUL R8, R6, R2 ;  /* 0x0000000206087228 */ /* 0x000fd00000000000 */
[----:B------:R-:W-:-:S08]  /*2db0*/  DFMA R10, R8, -10000, R2 ;  /* 0xc0c38800080a782b */ /* 0x000fd00000000002 */
[----:B------:R-:W-:-:S10]  /*2dc0*/  DFMA R6, R6, R10, R8 ;  /* 0x0000000a0606722b */ /* 0x000fd40000000008 */
[----:B------:R-:W-:-:S05]  /*2dd0*/  FFMA R0, RZ, 6.1103515625, R7 ;  /* 0x40c38800ff007823 */ /* 0x000fca0000000007 */
[----:B------:R-:W-:-:S13]  /*2de0*/  FSETP.GT.AND P0, PT, |R0|, 1.469367938527859385e-39, PT ;  /* 0x001000000000780b */ /* 0x000fda0003f04200 */
[----:B------:R-:W-:Y:S05]  /*2df0*/  @P0 BRA P1, `(.L_x_43) ;  /* 0x0000000000200947 */ /* 0x000fea0000800000 */
[----:B------:R-:W-:Y:S01]  /*2e00*/  IMAD.MOV.U32 R0, RZ, RZ, R2 ;  /* 0x000000ffff007224 */ /* 0x000fe200078e0002 */
[----:B------:R-:W-:Y:S01]  /*2e10*/  MOV R4, R3 ;  /* 0x0000000300047202 */ /* 0x000fe20000000f00 */
[----:B------:R-:W-:Y:S01]  /*2e20*/  IMAD.MOV.U32 R7, RZ, RZ, 0x40c38800 ;  /* 0x40c38800ff077424 */ /* 0x000fe200078e00ff */
[----:B------:R-:W-:Y:S02]  /*2e30*/  MOV R8, RZ ;  /* 0x000000ff00087202 */ /* 0x000fe40000000f00 */
[----:B------:R-:W-:-:S07]  /*2e40*/  MOV R6, 0x2e60 ;  /* 0x00002e6000067802 */ /* 0x000fce0000000f00 */
[----:B------:R-:W-:Y:S05]  /*2e50*/  CALL.REL.NOINC `($__internal_0_$__cuda_sm20_div_rn_f64_full) ;  /* 0x00000000001c7944 */ /* 0x000fea0003c00000 */
[----:B------:R-:W-:Y:S02]  /*2e60*/  MOV R6, R4 ;  /* 0x0000000400067202 */ /* 0x000fe40000000f00 */
[----:B------:R-:W-:-:S07]  /*2e70*/  MOV R7, R0 ;  /* 0x0000000000077202 */ /* 0x000fce0000000f00 */
.L_x_43:
[----:B------:R-:W-:Y:S05]  /*2e80*/  BSYNC.RECONVERGENT B0 ;  /* 0x0000000000007941 */ /* 0x000fea0003800200 */
.L_x_42:
[----:B------:R-:W0:Y:S02]  /*2e90*/  LDC.64 R2, c[0x0][0x3f0] ;  /* 0x0000fc00ff027b82 */ /* 0x000e240000000a00 */
[----:B0-----:R-:W-:-:S05]  /*2ea0*/  IMAD.WIDE R2, R5, 0x8, R2 ;  /* 0x0000000805027825 */ /* 0x001fca00078e0202 */
[----:B------:R-:W-:Y:S01]  /*2eb0*/  STG.E.64 desc[UR6][R2.64], R6 ;  /* 0x0000000602007986 */ /* 0x000fe2000c101b06 */
[----:B------:R-:W-:Y:S05]  /*2ec0*/  EXIT ;  /* 0x000000000000794d */ /* 0x000fea0003800000 */
        .weak           $__internal_0_$__cuda_sm20_div_rn_f64_full
        .type           $__internal_0_$__cuda_sm20_div_rn_f64_full,@function
        .size           $__internal_0_$__cuda_sm20_div_rn_f64_full,(.L_x_50 - $__internal_0_$__cuda_sm20_div_rn_f64_full)
$__internal_0_$__cuda_sm20_div_rn_f64_full:
[----:B------:R-:W-:Y:S01]  /*2ed0*/  MOV R25, R4 ;  /* 0x0000000400197202 */ /* 0x000fe20000000f00 */
[----:B------:R-:W-:Y:S01]  /*2ee0*/  IMAD.MOV.U32 R15, RZ, RZ, R7 ;  /* 0x000000ffff0f7224 */ /* 0x000fe200078e0007 */
[----:B------:R-:W-:Y:S01]  /*2ef0*/  FSETP.GEU.AND P0, PT, |R7|, 1.469367938527859385e-39, PT ;  /* 0x001000000700780b */ /* 0x000fe20003f0e200 */
[----:B------:R-:W-:Y:S01]  /*2f00*/  IMAD.MOV.U32 R24, RZ, RZ, R0 ;  /* 0x000000ffff187224 */ /* 0x000fe200078e0000 */
[----:B------:R-:W-:Y:S01]  /*2f10*/  FSETP.GEU.AND P2, PT, |R25|, 1.469367938527859385e-39, PT ;  /* 0x001000001900780b */ /* 0x000fe20003f4e200 */
[----:B------:R-:W-:Y:S01]  /*2f20*/  BSSY.RECONVERGENT B2, `(.L_x_44) ;  /* 0x000005b000027945 */ /* 0x000fe20003800200 */
[----:B------:R-:W-:Y:S01]  /*2f30*/  LOP3.LUT R12, R7, 0x800fffff, RZ, 0xc0, !PT ;  /* 0x800fffff070c7812 */ /* 0x000fe200078ec0ff */
[----:B------:R-:W-:Y:S01]  /*2f40*/  IMAD.MOV.U32 R28, RZ, RZ, R24 ;  /* 0x000000ffff1c7224 */ /* 0x000fe200078e0018 */
[----:B------:R-:W-:Y:S02]  /*2f50*/  MOV R14, R8 ;  /* 0x00000008000e7202 */ /* 0x000fe40000000f00 */
[----:B------:R-:W-:-:S02]  /*2f60*/  LOP3.LUT R13, R12, 0x3ff00000, RZ, 0xfc, !PT ;  /* 0x3ff000000c0d7812 */ /* 0x000fc400078efcff */
[----:B------:R-:W-:Y:S02]  /*2f70*/  LOP3.LUT R4, R25, 0x7ff00000, RZ, 0xc0, !PT ;  /* 0x7ff0000019047812 */ /* 0x000fe400078ec0ff */
[----:B------:R-:W-:Y:S01]  /*2f80*/  MOV R12, R8 ;  /* 0x00000008000c7202 */ /* 0x000fe20000000f00 */
[----:B------:R-:W-:Y:S01]  /*2f90*/  @!P0 DMUL R12, R14, 8.98846567431157953865e+307 ;  /* 0x7fe000000e0c8828 */ /* 0x000fe20000000000 */
[----:B------:R-:W-:Y:S02]  /*2fa0*/  LOP3.LUT R7, R7, 0x7ff00000, RZ, 0xc0, !PT ;  /* 0x7ff0000007077812 */ /* 0x000fe400078ec0ff */
[----:B------:R-:W-:Y:S02]  /*2fb0*/  @!P2 LOP3.LUT R0, R15, 0x7ff00000, RZ, 0xc0, !PT ;  /* 0x7ff000000f00a812 */ /* 0x000fe400078ec0ff */
[C---:B------:R-:W-:Y:S01]  /*2fc0*/  ISETP.GE.U32.AND P1, PT, R4.reuse, R7, PT ;  /* 0x000000070400720c */ /* 0x040fe20003f26070 */
[----:B------:R-:W0:Y:S01]  /*2fd0*/  MUFU.RCP64H R27, R13 ;  /* 0x0000000d001b7308 */ /* 0x000e220000001800 */
[----:B------:R-:W-:-:S02]  /*2fe0*/  @!P2 ISETP.GE.U32.AND P3, PT, R4, R0, PT ;  /* 0x000000000400a20c */ /* 0x000fc40003f66070 */
[----:B------:R-:W-:Y:S02]  /*2ff0*/  MOV R0, 0x1ca00000 ;  /* 0x1ca0000000007802 */ /* 0x000fe40000000f00 */
[----:B------:R-:W-:Y:S02]  /*3000*/  MOV R26, 0x1 ;  /* 0x00000001001a7802 */ /* 0x000fe40000000f00 */
[C---:B------:R-:W-:Y:S02]  /*3010*/  @!P2 SEL R9, R0.reuse, 0x63400000, !P3 ;  /* 0x634000000009a807 */ /* 0x040fe40005800000 */
[----:B------:R-:W-:Y:S02]  /*3020*/  SEL R8, R0, 0x63400000, !P1 ;  /* 0x6340000000087807 */ /* 0x000fe40004800000 */
[--C-:B------:R-:W-:Y:S02]  /*3030*/  @!P2 LOP3.LUT R9, R9, 0x80000000, R25.reuse, 0xf8, !PT ;  /* 0x800000000909a812 */ /* 0x100fe400078ef819 */
[----:B------:R-:W-:-:S02]  /*3040*/  LOP3.LUT R29, R8, 0x800fffff, R25, 0xf8, !PT ;  /* 0x800fffff081d7812 */ /* 0x000fc400078ef819 */
[----:B------:R-:W-:Y:S02]  /*3050*/  @!P2 LOP3.LUT R9, R9, 0x100000, RZ, 0xfc, !PT ;  /* 0x001000000909a812 */ /* 0x000fe400078efcff */
[----:B------:R-:W-:Y:S02]  /*3060*/  @!P2 MOV R8, RZ ;  /* 0x000000ff0008a202 */ /* 0x000fe40000000f00 */
[----:B------:R-:W-:-:S04]  /*3070*/  @!P0 LOP3.LUT R7, R13, 0x7ff00000, RZ, 0xc0, !PT ;  /* 0x7ff000000d078812 */ /* 0x000fc800078ec0ff */
[----:B------:R-:W-:Y:S02]  /*3080*/  @!P2 DFMA R28, R28, 2, -R8 ;  /* 0x400000001c1ca82b */ /* 0x000fe40000000808 */
[----:B0-----:R-:W-:-:S08]  /*3090*/  DFMA R8, R26, -R12, 1 ;  /* 0x3ff000001a08742b */ /* 0x001fd0000000080c */
[----:B------:R-:W-:-:S08]  /*30a0*/  DFMA R8, R8, R8, R8 ;  /* 0x000000080808722b */ /* 0x000fd00000000008 */
[----:B------:R-:W-:-:S08]  /*30b0*/  DFMA R26, R26, R8, R26 ;  /* 0x000000081a1a722b */ /* 0x000fd0000000001a */
[----:B------:R-:W-:-:S08]  /*30c0*/  DFMA R30, R26, -R12, 1 ;  /* 0x3ff000001a1e742b */ /* 0x000fd0000000080c */
[----:B------:R-:W-:-:S08]  /*30d0*/  DFMA R30, R26, R30, R26 ;  /* 0x0000001e1a1e722b */ /* 0x000fd0000000001a */
[----:B------:R-:W-:-:S08]  /*30e0*/  DMUL R8, R30, R28 ;  /* 0x0000001c1e087228 */ /* 0x000fd00000000000 */
[----:B------:R-:W-:-:S08]  /*30f0*/  DFMA R26, R8, -R12, R28 ;  /* 0x8000000c081a722b */ /* 0x000fd0000000001c */
[----:B------:R-:W-:Y:S01]  /*3100*/  DFMA R26, R30, R26, R8 ;  /* 0x0000001a1e1a722b */ /* 0x000fe20000000008 */
[----:B------:R-:W-:Y:S01]  /*3110*/  IMAD.MOV.U32 R8, RZ, RZ, R4 ;  /* 0x000000ffff087224 */ /* 0x000fe200078e0004 */
[----:B------:R-:W-:-:S04]  /*3120*/  @!P2 LOP3.LUT R8, R29, 0x7ff00000, RZ, 0xc0, !PT ;  /* 0x7ff000001d08a812 */ /* 0x000fc800078ec0ff */
[----:B------:R-:W-:-:S04]  /*3130*/  IADD3 R9, PT, PT, R8, -0x1, RZ ;  /* 0xffffffff08097810 */ /* 0x000fc80007ffe0ff */
[----:B------:R-:W-:Y:S02]  /*3140*/  ISETP.GT.U32.AND P0, PT, R9, 0x7feffffe, PT ;  /* 0x7feffffe0900780c */ /* 0x000fe40003f04070 */
[----:B------:R-:W-:-:S04]  /*3150*/  IADD3 R9, PT, PT, R7, -0x1, RZ ;  /* 0xffffffff07097810 */ /* 0x000fc80007ffe0ff */
[----:B------:R-:W-:-:S13]  /*3160*/  ISETP.GT.U32.OR P0, PT, R9, 0x7feffffe, P0 ;  /* 0x7feffffe0900780c */ /* 0x000fda0000704470 */
[----:B------:R-:W-:Y:S05]  /*3170*/  @P0 BRA `(.L_x_45) ;  /* 0x0000000000740947 */ /* 0x000fea0003800000 */
[----:B------:R-:W-:-:S04]  /*3180*/  LOP3.LUT R7, R15, 0x7ff00000, RZ, 0xc0, !PT ;  /* 0x7ff000000f077812 */ /* 0x000fc800078ec0ff */
[CC--:B------:R-:W-:Y:S02]  /*3190*/  VIADDMNMX R8, R4.reuse, -R7.reuse, 0xb9600000, !PT ;  /* 0xb960000004087446 */ /* 0x0c0fe40007800907 */
[----:B------:R-:W-:Y:S02]  /*31a0*/  ISETP.GE.U32.AND P0, PT, R4, R7, PT ;  /* 0x000000070400720c */ /* 0x000fe40003f06070 */
[----:B------:R-:W-:Y:S02]  /*31b0*/  VIMNMX R8, PT, PT, R8, 0x46a00000, PT ;  /* 0x46a0000008087848 */ /* 0x000fe40003fe0100 */
[----:B------:R-:W-:-:S05]  /*31c0*/  SEL R0, R0, 0x63400000, !P0 ;  /* 0x6340000000007807 */ /* 0x000fca0004000000 */
[----:B------:R-:W-:Y:S01]  /*31d0*/  IMAD.IADD R0, R8, 0x1, -R0 ;  /* 0x0000000108007824 */ /* 0x000fe200078e0a00 */
[----:B------:R-:W-:-:S04]  /*31e0*/  MOV R8, RZ ;  /* 0x000000ff00087202 */ /* 0x000fc80000000f00 */
[----:B------:R-:W-:-:S06]  /*31f0*/  IADD3 R9, PT, PT, R0, 0x7fe00000, RZ ;  /* 0x7fe0000000097810 */ /* 0x000fcc0007ffe0ff */
[----:B------:R-:W-:-:S10]  /*3200*/  DMUL R30, R26, R8 ;  /* 0x000000081a1e7228 */ /* 0x000fd40000000000 */
[----:B------:R-:W-:-:S13]  /*3210*/  FSETP.GTU.AND P0, PT, |R31|, 1.469367938527859385e-39, PT ;  /* 0x001000001f00780b */ /* 0x000fda0003f0c200 */
[----:B------:R-:W-:Y:S05]  /*3220*/  @P0 BRA `(.L_x_46) ;  /* 0x0000000000a80947 */ /* 0x000fea0003800000 */
[----:B------:R-:W-:-:S06]  /*3230*/  DFMA R12, R26, -R12, R28 ;  /* 0x8000000c1a0c722b */ /* 0x000fcc000000001c */
[----:B------:R-:W-:-:S04]  /*3240*/  IMAD.MOV.U32 R12, RZ, RZ, RZ ;  /* 0x000000ffff0c7224 */ /* 0x000fc800078e00ff */
[C---:B------:R-:W-:Y:S02]  /*3250*/  FSETP.NEU.AND P0, PT, R13.reuse, RZ, PT ;  /* 0x000000ff0d00720b */ /* 0x040fe40003f0d000 */
[----:B------:R-:W-:-:S04]  /*3260*/  LOP3.LUT R14, R13, 0x80000000, R15, 0x48, !PT ;  /* 0x800000000d0e7812 */ /* 0x000fc800078e480f */
[----:B------:R-:W-:-:S07]  /*3270*/  LOP3.LUT R13, R14, R9, RZ, 0xfc, !PT ;  /* 0x000000090e0d7212 */ /* 0x000fce00078efcff */
[----:B------:R-:W-:Y:S05]  /*3280*/  @!P0 BRA `(.L_x_46) ;  /* 0x0000000000908947 */ /* 0x000fea0003800000 */
[C---:B------:R-:W-:Y:S02]  /*3290*/  IADD3 R9, PT, PT, -R0.reuse, RZ, RZ ;  /* 0x000000ff00097210 */ /* 0x040fe40007ffe1ff */
[----:B------:R-:W-:Y:S02]  /*32a0*/  MOV R8, RZ ;  /* 0x000000ff00087202 */ /* 0x000fe40000000f00 */
[----:B------:R-:W-:-:S04]  /*32b0*/  IADD3 R0, PT, PT, -R0, -0x43300000, RZ ;  /* 0xbcd0000000007810 */ /* 0x000fc80007ffe1ff */
[----:B------:R-:W-:Y:S02]  /*32c0*/  DFMA R8, R30, -R8, R26 ;  /* 0x800000081e08722b */ /* 0x000fe4000000001a */
[----:B------:R-:W-:-:S08]  /*32d0*/  DMUL.RP R26, R26, R12 ;  /* 0x0000000c1a1a7228 */ /* 0x000fd00000008000 */
[----:B------:R-:W-:Y:S02]  /*32e0*/  FSETP.NEU.AND P0, PT, |R9|, R0, PT ;  /* 0x000000000900720b */ /* 0x000fe40003f0d200 */
[----:B------:R-:W-:Y:S02]  /*32f0*/  LOP3.LUT R0, R27, R14, RZ, 0x3c, !PT ;  /* 0x0000000e1b007212 */ /* 0x000fe400078e3cff */
[----:B------:R-:W-:Y:S02]  /*3300*/  FSEL R4, R26, R30, !P0 ;  /* 0x0000001e1a047208 */ /* 0x000fe40004000000 */
[----:B------:R-:W-:-:S03]  /*3310*/  FSEL R0, R0, R31, !P0 ;  /* 0x0000001f00007208 */ /* 0x000fc60004000000 */
[----:B------:R-:W-:Y:S01]  /*3320*/  IMAD.MOV.U32 R30, RZ, RZ, R4 ;  /* 0x000000ffff1e7224 */ /* 0x000fe200078e0004 */
[----:B------:R-:W-:Y:S01]  /*3330*/  MOV R31, R0 ;  /* 0x00000000001f7202 */ /* 0x000fe20000000f00 */
[----:B------:R-:W-:Y:S06]  /*3340*/  BRA `(.L_x_46) ;  /* 0x0000000000607947 */ /* 0x000fec0003800000 */
.L_x_45:
[----:B------:R-:W-:-:S14]  /*3350*/  DSETP.NAN.AND P0, PT, R24, R24, PT ;  /* 0x000000181800722a */ /* 0x000fdc0003f08000 */
[----:B------:R-:W-:Y:S05]  /*3360*/  @P0 BRA `(.L_x_47) ;  /* 0x00000000004c0947 */ /* 0x000fea0003800000 */
[----:B------:R-:W-:-:S14]  /*3370*/  DSETP.NAN.AND P0, PT, R14, R14, PT ;  /* 0x0000000e0e00722a */ /* 0x000fdc0003f08000 */
[----:B------:R-:W-:Y:S05]  /*3380*/  @P0 BRA `(.L_x_48) ;  /* 0x0000000000340947 */ /* 0x000fea0003800000 */
[----:B------:R-:W-:Y:S01]  /*3390*/  ISETP.NE.AND P0, PT, R8, R7, PT ;  /* 0x000000070800720c */ /* 0x000fe20003f05270 */
[----:B------:R-:W-:Y:S01]  /*33a0*/  IMAD.MOV.U32 R31, RZ, RZ, -0x80000 ;  /* 0xfff80000ff1f7424 */ /* 0x000fe200078e00ff */
[----:B------:R-:W-:-:S11]  /*33b0*/  MOV R30, 0x0 ;  /* 0x00000000001e7802 */ /* 0x000fd60000000f00 */
[----:B------:R-:W-:Y:S05]  /*33c0*/  @!P0 BRA `(.L_x_46) ;  /* 0x0000000000408947 */ /* 0x000fea0003800000 */
[----:B------:R-:W-:Y:S02]  /*33d0*/  ISETP.NE.AND P0, PT, R8, 0x7ff00000, PT ;  /* 0x7ff000000800780c */ /* 0x000fe40003f05270 */
[----:B------:R-:W-:Y:S02]  /*33e0*/  LOP3.LUT R14, R25, 0x80000000, R15, 0x48, !PT ;  /* 0x80000000190e7812 */ /* 0x000fe400078e480f */
[----:B------:R-:W-:-:S13]  /*33f0*/  ISETP.EQ.OR P0, PT, R7, RZ, !P0 ;  /* 0x000000ff0700720c */ /* 0x000fda0004702670 */
[----:B------:R-:W-:Y:S02]  /*3400*/  @P0 LOP3.LUT R0, R14, 0x7ff00000, RZ, 0xfc, !PT ;  /* 0x7ff000000e000812 */ /* 0x000fe400078efcff */
[----:B------:R-:W-:Y:S01]  /*3410*/  @!P0 MOV R30, RZ ;  /* 0x000000ff001e8202 */ /* 0x000fe20000000f00 */
[----:B------:R-:W-:Y:S01]  /*3420*/  @P0 IMAD.MOV.U32 R30, RZ, RZ, RZ ;  /* 0x000000ffff1e0224 */ /* 0x000fe200078e00ff */
[----:B------:R-:W-:Y:S02]  /*3430*/  @!P0 MOV R31, R14 ;  /* 0x0000000e001f8202 */ /* 0x000fe40000000f00 */
[----:B------:R-:W-:Y:S01]  /*3440*/  @P0 MOV R31, R0 ;  /* 0x00000000001f0202 */ /* 0x000fe20000000f00 */
[----:B------:R-:W-:Y:S06]  /*3450*/  BRA `(.L_x_46) ;  /* 0x00000000001c7947 */ /* 0x000fec0003800000 */
.L_x_48:
[----:B------:R-:W-:Y:S02]  /*3460*/  LOP3.LUT R0, R15, 0x80000, RZ, 0xfc, !PT ;  /* 0x000800000f007812 */ /* 0x000fe400078efcff */
[----:B------:R-:W-:-:S03]  /*3470*/  MOV R30, R14 ;  /* 0x0000000e001e7202 */ /* 0x000fc60000000f00 */
[----:B------:R-:W-:Y:S01]  /*3480*/  IMAD.MOV.U32 R31, RZ, RZ, R0 ;  /* 0x000000ffff1f7224 */ /* 0x000fe200078e0000 */
[----:B------:R-:W-:Y:S06]  /*3490*/  BRA `(.L_x_46) ;  /* 0x00000000000c7947 */ /* 0x000fec0003800000 */
.L_x_47:
[----:B------:R-:W-:Y:S02]  /*34a0*/  LOP3.LUT R0, R25, 0x80000, RZ, 0xfc, !PT ;  /* 0x0008000019007812 */ /* 0x000fe400078efcff */
[----:B------:R-:W-:Y:S02]  /*34b0*/  MOV R30, R24 ;  /* 0x00000018001e7202 */ /* 0x000fe40000000f00 */
[----:B------:R-:W-:-:S07]  /*34c0*/  MOV R31, R0 ;  /* 0x00000000001f7202 */ /* 0x000fce0000000f00 */
.L_x_46:
[----:B------:R-:W-:Y:S05]  /*34d0*/  BSYNC.RECONVERGENT B2 ;  /* 0x0000000000027941 */ /* 0x000fea0003800200 */
.L_x_44:
[----:B------:R-:W-:Y:S02]  /*34e0*/  HFMA2 R7, -RZ, RZ, 0, 0 ;  /* 0x00000000ff077431 */ /* 0x000fe400000001ff */
[----:B------:R-:W-:Y:S01]  /*34f0*/  IMAD.MOV.U32 R4, RZ, RZ, R30 ;  /* 0x000000ffff047224 */ /* 0x000fe200078e001e */
[----:B------:R-:W-:Y:S01]  /*3500*/  MOV R0, R31 ;  /* 0x0000001f00007202 */ /* 0x000fe20000000f00 */
[----:B------:R-:W-:Y:S06]  /*3510*/  RET.REL.NODEC R6 `(_Z24processMandelbrotElementPdS_S_S_S_S_S_S_S_S_S_S_S_S_S_dddii) ;  /* 0xffffffc806b87950 */ /* 0x000fec0003c3ffff */
.L_x_49:
[----:B------:R-:W-:-:S00]  /*3520*/  BRA `(.L_x_49) ;  /* 0xfffffffc00fc7947 */ /* 0x000fc0000383ffff */
[----:B------:R-:W-:-:S00]  /*3530*/  NOP ;  /* 0x0000000000007918 */ /* 0x000fc00000000000 */
        /* <DEDUP_REMOVED lines=12> */
.L_x_50:


//--------------------- .nv.shared.reserved.0     --------------------------
	.section	.nv.shared.reserved.0,"aw",@nobits
	.weak		__nv_reservedSMEM_offset_0_alias
	.size		__nv_reservedSMEM_offset_0_alias, 0, 64
	.other		__nv_reservedSMEM_offset_0_alias,@"STO_CUDA_RESERVED_SHARED STV_DEFAULT"
__nv_reservedSMEM_offset_0_alias:
	.zero		0
	.zero		64


//--------------------- .nv.constant0._Z24processMandelbrotElementPdS_S_S_S_S_S_S_S_S_S_S_S_S_S_dddii --------------------------
	.section	.nv.constant0._Z24processMandelbrotElementPdS_S_S_S_S_S_S_S_S_S_S_S_S_S_dddii,"a",@progbits
	.sectionflags	@""
	.align	4
.nv.constant0._Z24processMandelbrotElementPdS_S_S_S_S_S_S_S_S_S_S_S_S_S_dddii:
	.zero		1048


//--------------------- SYMBOLS --------------------------

	.type		.nv.reservedSmem.offset0,@object
	.size		.nv.reservedSmem.offset0,0x4
